//
// Generated by NVIDIA NVVM Compiler
//
// Compiler Build ID: CL-36424714
// Cuda compilation tools, release 13.0, V13.0.88
// Based on NVVM 20.0.0
//

.version 9.0
.target sm_100
.address_size 64

.global .align 8 .f64 d_froNorm;

.entry _Z10kern32to16P6__halfPKfl(
	.param .u64 .ptr .align 1 _Z10kern32to16P6__halfPKfl_param_0,
	.param .u64 .ptr .align 1 _Z10kern32to16P6__halfPKfl_param_1,
	.param .u64 _Z10kern32to16P6__halfPKfl_param_2
)
{
	.reg .pred 	%p<10>;
	.reg .b16 	%rs<30>;
	.reg .b32 	%f<30>;
	.reg .b64 	%rd<51>;

	ld.param.u64 	%rd29, [_Z10kern32to16P6__halfPKfl_param_0];
	ld.param.u64 	%rd30, [_Z10kern32to16P6__halfPKfl_param_1];
	ld.param.u64 	%rd28, [_Z10kern32to16P6__halfPKfl_param_2];
	cvta.to.global.u64 	%rd1, %rd29;
	cvta.to.global.u64 	%rd2, %rd30;
	setp.lt.s64 	%p1, %rd28, 1;
	@%p1 bra 	$L__BB0_13;
	and.b64  	%rd3, %rd28, 15;
	setp.lt.u64 	%p2, %rd28, 16;
	mov.b64 	%rd46, 0;
	@%p2 bra 	$L__BB0_4;
	and.b64  	%rd46, %rd28, 9223372036854775792;
	add.s64 	%rd43, %rd2, 32;
	add.s64 	%rd42, %rd1, 16;
	mov.u64 	%rd44, %rd46;
$L__BB0_3:
	.pragma "nounroll";
	ld.global.f32 	%f1, [%rd43+-32];
	// begin inline asm
	{  cvt.rn.f16.f32 %rs1, %f1;}

	// end inline asm
	st.global.u16 	[%rd42+-16], %rs1;
	ld.global.f32 	%f2, [%rd43+-28];
	// begin inline asm
	{  cvt.rn.f16.f32 %rs2, %f2;}

	// end inline asm
	st.global.u16 	[%rd42+-14], %rs2;
	ld.global.f32 	%f3, [%rd43+-24];
	// begin inline asm
	{  cvt.rn.f16.f32 %rs3, %f3;}

	// end inline asm
	st.global.u16 	[%rd42+-12], %rs3;
	ld.global.f32 	%f4, [%rd43+-20];
	// begin inline asm
	{  cvt.rn.f16.f32 %rs4, %f4;}

	// end inline asm
	st.global.u16 	[%rd42+-10], %rs4;
	ld.global.f32 	%f5, [%rd43+-16];
	// begin inline asm
	{  cvt.rn.f16.f32 %rs5, %f5;}

	// end inline asm
	st.global.u16 	[%rd42+-8], %rs5;
	ld.global.f32 	%f6, [%rd43+-12];
	// begin inline asm
	{  cvt.rn.f16.f32 %rs6, %f6;}

	// end inline asm
	st.global.u16 	[%rd42+-6], %rs6;
	ld.global.f32 	%f7, [%rd43+-8];
	// begin inline asm
	{  cvt.rn.f16.f32 %rs7, %f7;}

	// end inline asm
	st.global.u16 	[%rd42+-4], %rs7;
	ld.global.f32 	%f8, [%rd43+-4];
	// begin inline asm
	{  cvt.rn.f16.f32 %rs8, %f8;}

	// end inline asm
	st.global.u16 	[%rd42+-2], %rs8;
	ld.global.f32 	%f9, [%rd43];
	// begin inline asm
	{  cvt.rn.f16.f32 %rs9, %f9;}

	// end inline asm
	st.global.u16 	[%rd42], %rs9;
	ld.global.f32 	%f10, [%rd43+4];
	// begin inline asm
	{  cvt.rn.f16.f32 %rs10, %f10;}

	// end inline asm
	st.global.u16 	[%rd42+2], %rs10;
	ld.global.f32 	%f11, [%rd43+8];
	// begin inline asm
	{  cvt.rn.f16.f32 %rs11, %f11;}

	// end inline asm
	st.global.u16 	[%rd42+4], %rs11;
	ld.global.f32 	%f12, [%rd43+12];
	// begin inline asm
	{  cvt.rn.f16.f32 %rs12, %f12;}

	// end inline asm
	st.global.u16 	[%rd42+6], %rs12;
	ld.global.f32 	%f13, [%rd43+16];
	// begin inline asm
	{  cvt.rn.f16.f32 %rs13, %f13;}

	// end inline asm
	st.global.u16 	[%rd42+8], %rs13;
	ld.global.f32 	%f14, [%rd43+20];
	// begin inline asm
	{  cvt.rn.f16.f32 %rs14, %f14;}

	// end inline asm
	st.global.u16 	[%rd42+10], %rs14;
	ld.global.f32 	%f15, [%rd43+24];
	// begin inline asm
	{  cvt.rn.f16.f32 %rs15, %f15;}

	// end inline asm
	st.global.u16 	[%rd42+12], %rs15;
	ld.global.f32 	%f16, [%rd43+28];
	// begin inline asm
	{  cvt.rn.f16.f32 %rs16, %f16;}

	// end inline asm
	st.global.u16 	[%rd42+14], %rs16;
	add.s64 	%rd44, %rd44, -16;
	add.s64 	%rd43, %rd43, 64;
	add.s64 	%rd42, %rd42, 32;
	setp.ne.s64 	%p3, %rd44, 0;
	@%p3 bra 	$L__BB0_3;
$L__BB0_4:
	setp.eq.s64 	%p4, %rd3, 0;
	@%p4 bra 	$L__BB0_13;
	and.b64  	%rd14, %rd28, 7;
	setp.lt.u64 	%p5, %rd3, 8;
	@%p5 bra 	$L__BB0_7;
	shl.b64 	%rd32, %rd46, 2;
	add.s64 	%rd33, %rd2, %rd32;
	ld.global.f32 	%f17, [%rd33];
	// begin inline asm
	{  cvt.rn.f16.f32 %rs17, %f17;}

	// end inline asm
	shl.b64 	%rd34, %rd46, 1;
	add.s64 	%rd35, %rd1, %rd34;
	st.global.u16 	[%rd35], %rs17;
	ld.global.f32 	%f18, [%rd33+4];
	// begin inline asm
	{  cvt.rn.f16.f32 %rs18, %f18;}

	// end inline asm
	st.global.u16 	[%rd35+2], %rs18;
	ld.global.f32 	%f19, [%rd33+8];
	// begin inline asm
	{  cvt.rn.f16.f32 %rs19, %f19;}

	// end inline asm
	st.global.u16 	[%rd35+4], %rs19;
	ld.global.f32 	%f20, [%rd33+12];
	// begin inline asm
	{  cvt.rn.f16.f32 %rs20, %f20;}

	// end inline asm
	st.global.u16 	[%rd35+6], %rs20;
	ld.global.f32 	%f21, [%rd33+16];
	// begin inline asm
	{  cvt.rn.f16.f32 %rs21, %f21;}

	// end inline asm
	st.global.u16 	[%rd35+8], %rs21;
	ld.global.f32 	%f22, [%rd33+20];
	// begin inline asm
	{  cvt.rn.f16.f32 %rs22, %f22;}

	// end inline asm
	st.global.u16 	[%rd35+10], %rs22;
	ld.global.f32 	%f23, [%rd33+24];
	// begin inline asm
	{  cvt.rn.f16.f32 %rs23, %f23;}

	// end inline asm
	st.global.u16 	[%rd35+12], %rs23;
	ld.global.f32 	%f24, [%rd33+28];
	// begin inline asm
	{  cvt.rn.f16.f32 %rs24, %f24;}

	// end inline asm
	st.global.u16 	[%rd35+14], %rs24;
	add.s64 	%rd46, %rd46, 8;
$L__BB0_7:
	setp.eq.s64 	%p6, %rd14, 0;
	@%p6 bra 	$L__BB0_13;
	and.b64  	%rd48, %rd28, 3;
	setp.lt.u64 	%p7, %rd14, 4;
	@%p7 bra 	$L__BB0_10;
	shl.b64 	%rd36, %rd46, 2;
	add.s64 	%rd37, %rd2, %rd36;
	ld.global.f32 	%f25, [%rd37];
	// begin inline asm
	{  cvt.rn.f16.f32 %rs25, %f25;}

	// end inline asm
	shl.b64 	%rd38, %rd46, 1;
	add.s64 	%rd39, %rd1, %rd38;
	st.global.u16 	[%rd39], %rs25;
	ld.global.f32 	%f26, [%rd37+4];
	// begin inline asm
	{  cvt.rn.f16.f32 %rs26, %f26;}

	// end inline asm
	st.global.u16 	[%rd39+2], %rs26;
	ld.global.f32 	%f27, [%rd37+8];
	// begin inline asm
	{  cvt.rn.f16.f32 %rs27, %f27;}

	// end inline asm
	st.global.u16 	[%rd39+4], %rs27;
	ld.global.f32 	%f28, [%rd37+12];
	// begin inline asm
	{  cvt.rn.f16.f32 %rs28, %f28;}

	// end inline asm
	st.global.u16 	[%rd39+6], %rs28;
	add.s64 	%rd46, %rd46, 4;
$L__BB0_10:
	setp.eq.s64 	%p8, %rd48, 0;
	@%p8 bra 	$L__BB0_13;
	shl.b64 	%rd40, %rd46, 1;
	add.s64 	%rd50, %rd1, %rd40;
	shl.b64 	%rd41, %rd46, 2;
	add.s64 	%rd49, %rd2, %rd41;
$L__BB0_12:
	.pragma "nounroll";
	ld.global.f32 	%f29, [%rd49];
	// begin inline asm
	{  cvt.rn.f16.f32 %rs29, %f29;}

	// end inline asm
	st.global.u16 	[%rd50], %rs29;
	add.s64 	%rd50, %rd50, 2;
	add.s64 	%rd49, %rd49, 4;
	add.s64 	%rd48, %rd48, -1;
	setp.ne.s64 	%p9, %rd48, 0;
	@%p9 bra 	$L__BB0_12;
$L__BB0_13:
	ret;

}
.entry _Z10kern16to32PfPK6__halfl(
	.param .u64 .ptr .align 1 _Z10kern16to32PfPK6__halfl_param_0,
	.param .u64 .ptr .align 1 _Z10kern16to32PfPK6__halfl_param_1,
	.param .u64 _Z10kern16to32PfPK6__halfl_param_2
)
{
	.reg .pred 	%p<10>;
	.reg .b16 	%rs<30>;
	.reg .b32 	%f<30>;
	.reg .b64 	%rd<51>;

	ld.param.u64 	%rd29, [_Z10kern16to32PfPK6__halfl_param_0];
	ld.param.u64 	%rd30, [_Z10kern16to32PfPK6__halfl_param_1];
	ld.param.u64 	%rd28, [_Z10kern16to32PfPK6__halfl_param_2];
	cvta.to.global.u64 	%rd1, %rd29;
	cvta.to.global.u64 	%rd2, %rd30;
	setp.lt.s64 	%p1, %rd28, 1;
	@%p1 bra 	$L__BB1_13;
	and.b64  	%rd3, %rd28, 15;
	setp.lt.u64 	%p2, %rd28, 16;
	mov.b64 	%rd46, 0;
	@%p2 bra 	$L__BB1_4;
	and.b64  	%rd46, %rd28, 9223372036854775792;
	add.s64 	%rd43, %rd2, 16;
	add.s64 	%rd42, %rd1, 32;
	mov.u64 	%rd44, %rd46;
$L__BB1_3:
	.pragma "nounroll";
	ld.global.u16 	%rs1, [%rd43+-16];
	// begin inline asm
	{  cvt.f32.f16 %f1, %rs1;}

	// end inline asm
	st.global.f32 	[%rd42+-32], %f1;
	ld.global.u16 	%rs2, [%rd43+-14];
	// begin inline asm
	{  cvt.f32.f16 %f2, %rs2;}

	// end inline asm
	st.global.f32 	[%rd42+-28], %f2;
	ld.global.u16 	%rs3, [%rd43+-12];
	// begin inline asm
	{  cvt.f32.f16 %f3, %rs3;}

	// end inline asm
	st.global.f32 	[%rd42+-24], %f3;
	ld.global.u16 	%rs4, [%rd43+-10];
	// begin inline asm
	{  cvt.f32.f16 %f4, %rs4;}

	// end inline asm
	st.global.f32 	[%rd42+-20], %f4;
	ld.global.u16 	%rs5, [%rd43+-8];
	// begin inline asm
	{  cvt.f32.f16 %f5, %rs5;}

	// end inline asm
	st.global.f32 	[%rd42+-16], %f5;
	ld.global.u16 	%rs6, [%rd43+-6];
	// begin inline asm
	{  cvt.f32.f16 %f6, %rs6;}

	// end inline asm
	st.global.f32 	[%rd42+-12], %f6;
	ld.global.u16 	%rs7, [%rd43+-4];
	// begin inline asm
	{  cvt.f32.f16 %f7, %rs7;}

	// end inline asm
	st.global.f32 	[%rd42+-8], %f7;
	ld.global.u16 	%rs8, [%rd43+-2];
	// begin inline asm
	{  cvt.f32.f16 %f8, %rs8;}

	// end inline asm
	st.global.f32 	[%rd42+-4], %f8;
	ld.global.u16 	%rs9, [%rd43];
	// begin inline asm
	{  cvt.f32.f16 %f9, %rs9;}

	// end inline asm
	st.global.f32 	[%rd42], %f9;
	ld.global.u16 	%rs10, [%rd43+2];
	// begin inline asm
	{  cvt.f32.f16 %f10, %rs10;}

	// end inline asm
	st.global.f32 	[%rd42+4], %f10;
	ld.global.u16 	%rs11, [%rd43+4];
	// begin inline asm
	{  cvt.f32.f16 %f11, %rs11;}

	// end inline asm
	st.global.f32 	[%rd42+8], %f11;
	ld.global.u16 	%rs12, [%rd43+6];
	// begin inline asm
	{  cvt.f32.f16 %f12, %rs12;}

	// end inline asm
	st.global.f32 	[%rd42+12], %f12;
	ld.global.u16 	%rs13, [%rd43+8];
	// begin inline asm
	{  cvt.f32.f16 %f13, %rs13;}

	// end inline asm
	st.global.f32 	[%rd42+16], %f13;
	ld.global.u16 	%rs14, [%rd43+10];
	// begin inline asm
	{  cvt.f32.f16 %f14, %rs14;}

	// end inline asm
	st.global.f32 	[%rd42+20], %f14;
	ld.global.u16 	%rs15, [%rd43+12];
	// begin inline asm
	{  cvt.f32.f16 %f15, %rs15;}

	// end inline asm
	st.global.f32 	[%rd42+24], %f15;
	ld.global.u16 	%rs16, [%rd43+14];
	// begin inline asm
	{  cvt.f32.f16 %f16, %rs16;}

	// end inline asm
	st.global.f32 	[%rd42+28], %f16;
	add.s64 	%rd44, %rd44, -16;
	add.s64 	%rd43, %rd43, 32;
	add.s64 	%rd42, %rd42, 64;
	setp.ne.s64 	%p3, %rd44, 0;
	@%p3 bra 	$L__BB1_3;
$L__BB1_4:
	setp.eq.s64 	%p4, %rd3, 0;
	@%p4 bra 	$L__BB1_13;
	and.b64  	%rd14, %rd28, 7;
	setp.lt.u64 	%p5, %rd3, 8;
	@%p5 bra 	$L__BB1_7;
	shl.b64 	%rd32, %rd46, 1;
	add.s64 	%rd33, %rd2, %rd32;
	ld.global.u16 	%rs17, [%rd33];
	// begin inline asm
	{  cvt.f32.f16 %f17, %rs17;}

	// end inline asm
	shl.b64 	%rd34, %rd46, 2;
	add.s64 	%rd35, %rd1, %rd34;
	st.global.f32 	[%rd35], %f17;
	ld.global.u16 	%rs18, [%rd33+2];
	// begin inline asm
	{  cvt.f32.f16 %f18, %rs18;}

	// end inline asm
	st.global.f32 	[%rd35+4], %f18;
	ld.global.u16 	%rs19, [%rd33+4];
	// begin inline asm
	{  cvt.f32.f16 %f19, %rs19;}

	// end inline asm
	st.global.f32 	[%rd35+8], %f19;
	ld.global.u16 	%rs20, [%rd33+6];
	// begin inline asm
	{  cvt.f32.f16 %f20, %rs20;}

	// end inline asm
	st.global.f32 	[%rd35+12], %f20;
	ld.global.u16 	%rs21, [%rd33+8];
	// begin inline asm
	{  cvt.f32.f16 %f21, %rs21;}

	// end inline asm
	st.global.f32 	[%rd35+16], %f21;
	ld.global.u16 	%rs22, [%rd33+10];
	// begin inline asm
	{  cvt.f32.f16 %f22, %rs22;}

	// end inline asm
	st.global.f32 	[%rd35+20], %f22;
	ld.global.u16 	%rs23, [%rd33+12];
	// begin inline asm
	{  cvt.f32.f16 %f23, %rs23;}

	// end inline asm
	st.global.f32 	[%rd35+24], %f23;
	ld.global.u16 	%rs24, [%rd33+14];
	// begin inline asm
	{  cvt.f32.f16 %f24, %rs24;}

	// end inline asm
	st.global.f32 	[%rd35+28], %f24;
	add.s64 	%rd46, %rd46, 8;
$L__BB1_7:
	setp.eq.s64 	%p6, %rd14, 0;
	@%p6 bra 	$L__BB1_13;
	and.b64  	%rd48, %rd28, 3;
	setp.lt.u64 	%p7, %rd14, 4;
	@%p7 bra 	$L__BB1_10;
	shl.b64 	%rd36, %rd46, 1;
	add.s64 	%rd37, %rd2, %rd36;
	ld.global.u16 	%rs25, [%rd37];
	// begin inline asm
	{  cvt.f32.f16 %f25, %rs25;}

	// end inline asm
	shl.b64 	%rd38, %rd46, 2;
	add.s64 	%rd39, %rd1, %rd38;
	st.global.f32 	[%rd39], %f25;
	ld.global.u16 	%rs26, [%rd37+2];
	// begin inline asm
	{  cvt.f32.f16 %f26, %rs26;}

	// end inline asm
	st.global.f32 	[%rd39+4], %f26;
	ld.global.u16 	%rs27, [%rd37+4];
	// begin inline asm
	{  cvt.f32.f16 %f27, %rs27;}

	// end inline asm
	st.global.f32 	[%rd39+8], %f27;
	ld.global.u16 	%rs28, [%rd37+6];
	// begin inline asm
	{  cvt.f32.f16 %f28, %rs28;}

	// end inline asm
	st.global.f32 	[%rd39+12], %f28;
	add.s64 	%rd46, %rd46, 4;
$L__BB1_10:
	setp.eq.s64 	%p8, %rd48, 0;
	@%p8 bra 	$L__BB1_13;
	shl.b64 	%rd40, %rd46, 2;
	add.s64 	%rd50, %rd1, %rd40;
	shl.b64 	%rd41, %rd46, 1;
	add.s64 	%rd49, %rd2, %rd41;
$L__BB1_12:
	.pragma "nounroll";
	ld.global.u16 	%rs29, [%rd49];
	// begin inline asm
	{  cvt.f32.f16 %f29, %rs29;}

	// end inline asm
	st.global.f32 	[%rd50], %f29;
	add.s64 	%rd50, %rd50, 4;
	add.s64 	%rd49, %rd49, 2;
	add.s64 	%rd48, %rd48, -1;
	setp.ne.s64 	%p9, %rd48, 0;
	@%p9 bra 	$L__BB1_12;
$L__BB1_13:
	ret;

}
.entry _Z10kern32to64PdPKfl(
	.param .u64 .ptr .align 1 _Z10kern32to64PdPKfl_param_0,
	.param .u64 .ptr .align 1 _Z10kern32to64PdPKfl_param_1,
	.param .u64 _Z10kern32to64PdPKfl_param_2
)
{
	.reg .pred 	%p<10>;
	.reg .b32 	%f<30>;
	.reg .b64 	%rd<51>;
	.reg .b64 	%fd<30>;

	ld.param.u64 	%rd29, [_Z10kern32to64PdPKfl_param_0];
	ld.param.u64 	%rd30, [_Z10kern32to64PdPKfl_param_1];
	ld.param.u64 	%rd28, [_Z10kern32to64PdPKfl_param_2];
	cvta.to.global.u64 	%rd1, %rd29;
	cvta.to.global.u64 	%rd2, %rd30;
	setp.lt.s64 	%p1, %rd28, 1;
	@%p1 bra 	$L__BB2_13;
	and.b64  	%rd3, %rd28, 15;
	setp.lt.u64 	%p2, %rd28, 16;
	mov.b64 	%rd46, 0;
	@%p2 bra 	$L__BB2_4;
	and.b64  	%rd46, %rd28, 9223372036854775792;
	add.s64 	%rd43, %rd2, 32;
	add.s64 	%rd42, %rd1, 64;
	mov.u64 	%rd44, %rd46;
$L__BB2_3:
	.pragma "nounroll";
	ld.global.f32 	%f1, [%rd43+-32];
	cvt.f64.f32 	%fd1, %f1;
	st.global.f64 	[%rd42+-64], %fd1;
	ld.global.f32 	%f2, [%rd43+-28];
	cvt.f64.f32 	%fd2, %f2;
	st.global.f64 	[%rd42+-56], %fd2;
	ld.global.f32 	%f3, [%rd43+-24];
	cvt.f64.f32 	%fd3, %f3;
	st.global.f64 	[%rd42+-48], %fd3;
	ld.global.f32 	%f4, [%rd43+-20];
	cvt.f64.f32 	%fd4, %f4;
	st.global.f64 	[%rd42+-40], %fd4;
	ld.global.f32 	%f5, [%rd43+-16];
	cvt.f64.f32 	%fd5, %f5;
	st.global.f64 	[%rd42+-32], %fd5;
	ld.global.f32 	%f6, [%rd43+-12];
	cvt.f64.f32 	%fd6, %f6;
	st.global.f64 	[%rd42+-24], %fd6;
	ld.global.f32 	%f7, [%rd43+-8];
	cvt.f64.f32 	%fd7, %f7;
	st.global.f64 	[%rd42+-16], %fd7;
	ld.global.f32 	%f8, [%rd43+-4];
	cvt.f64.f32 	%fd8, %f8;
	st.global.f64 	[%rd42+-8], %fd8;
	ld.global.f32 	%f9, [%rd43];
	cvt.f64.f32 	%fd9, %f9;
	st.global.f64 	[%rd42], %fd9;
	ld.global.f32 	%f10, [%rd43+4];
	cvt.f64.f32 	%fd10, %f10;
	st.global.f64 	[%rd42+8], %fd10;
	ld.global.f32 	%f11, [%rd43+8];
	cvt.f64.f32 	%fd11, %f11;
	st.global.f64 	[%rd42+16], %fd11;
	ld.global.f32 	%f12, [%rd43+12];
	cvt.f64.f32 	%fd12, %f12;
	st.global.f64 	[%rd42+24], %fd12;
	ld.global.f32 	%f13, [%rd43+16];
	cvt.f64.f32 	%fd13, %f13;
	st.global.f64 	[%rd42+32], %fd13;
	ld.global.f32 	%f14, [%rd43+20];
	cvt.f64.f32 	%fd14, %f14;
	st.global.f64 	[%rd42+40], %fd14;
	ld.global.f32 	%f15, [%rd43+24];
	cvt.f64.f32 	%fd15, %f15;
	st.global.f64 	[%rd42+48], %fd15;
	ld.global.f32 	%f16, [%rd43+28];
	cvt.f64.f32 	%fd16, %f16;
	st.global.f64 	[%rd42+56], %fd16;
	add.s64 	%rd44, %rd44, -16;
	add.s64 	%rd43, %rd43, 64;
	add.s64 	%rd42, %rd42, 128;
	setp.ne.s64 	%p3, %rd44, 0;
	@%p3 bra 	$L__BB2_3;
$L__BB2_4:
	setp.eq.s64 	%p4, %rd3, 0;
	@%p4 bra 	$L__BB2_13;
	and.b64  	%rd14, %rd28, 7;
	setp.lt.u64 	%p5, %rd3, 8;
	@%p5 bra 	$L__BB2_7;
	shl.b64 	%rd32, %rd46, 2;
	add.s64 	%rd33, %rd2, %rd32;
	ld.global.f32 	%f17, [%rd33];
	cvt.f64.f32 	%fd17, %f17;
	shl.b64 	%rd34, %rd46, 3;
	add.s64 	%rd35, %rd1, %rd34;
	st.global.f64 	[%rd35], %fd17;
	ld.global.f32 	%f18, [%rd33+4];
	cvt.f64.f32 	%fd18, %f18;
	st.global.f64 	[%rd35+8], %fd18;
	ld.global.f32 	%f19, [%rd33+8];
	cvt.f64.f32 	%fd19, %f19;
	st.global.f64 	[%rd35+16], %fd19;
	ld.global.f32 	%f20, [%rd33+12];
	cvt.f64.f32 	%fd20, %f20;
	st.global.f64 	[%rd35+24], %fd20;
	ld.global.f32 	%f21, [%rd33+16];
	cvt.f64.f32 	%fd21, %f21;
	st.global.f64 	[%rd35+32], %fd21;
	ld.global.f32 	%f22, [%rd33+20];
	cvt.f64.f32 	%fd22, %f22;
	st.global.f64 	[%rd35+40], %fd22;
	ld.global.f32 	%f23, [%rd33+24];
	cvt.f64.f32 	%fd23, %f23;
	st.global.f64 	[%rd35+48], %fd23;
	ld.global.f32 	%f24, [%rd33+28];
	cvt.f64.f32 	%fd24, %f24;
	st.global.f64 	[%rd35+56], %fd24;
	add.s64 	%rd46, %rd46, 8;
$L__BB2_7:
	setp.eq.s64 	%p6, %rd14, 0;
	@%p6 bra 	$L__BB2_13;
	and.b64  	%rd48, %rd28, 3;
	setp.lt.u64 	%p7, %rd14, 4;
	@%p7 bra 	$L__BB2_10;
	shl.b64 	%rd36, %rd46, 2;
	add.s64 	%rd37, %rd2, %rd36;
	ld.global.f32 	%f25, [%rd37];
	cvt.f64.f32 	%fd25, %f25;
	shl.b64 	%rd38, %rd46, 3;
	add.s64 	%rd39, %rd1, %rd38;
	st.global.f64 	[%rd39], %fd25;
	ld.global.f32 	%f26, [%rd37+4];
	cvt.f64.f32 	%fd26, %f26;
	st.global.f64 	[%rd39+8], %fd26;
	ld.global.f32 	%f27, [%rd37+8];
	cvt.f64.f32 	%fd27, %f27;
	st.global.f64 	[%rd39+16], %fd27;
	ld.global.f32 	%f28, [%rd37+12];
	cvt.f64.f32 	%fd28, %f28;
	st.global.f64 	[%rd39+24], %fd28;
	add.s64 	%rd46, %rd46, 4;
$L__BB2_10:
	setp.eq.s64 	%p8, %rd48, 0;
	@%p8 bra 	$L__BB2_13;
	shl.b64 	%rd40, %rd46, 3;
	add.s64 	%rd50, %rd1, %rd40;
	shl.b64 	%rd41, %rd46, 2;
	add.s64 	%rd49, %rd2, %rd41;
$L__BB2_12:
	.pragma "nounroll";
	ld.global.f32 	%f29, [%rd49];
	cvt.f64.f32 	%fd29, %f29;
	st.global.f64 	[%rd50], %fd29;
	add.s64 	%rd50, %rd50, 8;
	add.s64 	%rd49, %rd49, 4;
	add.s64 	%rd48, %rd48, -1;
	setp.ne.s64 	%p9, %rd48, 0;
	@%p9 bra 	$L__BB2_12;
$L__BB2_13:
	ret;

}
.entry _Z13kernSetDiag32Pfdi(
	.param .u64 .ptr .align 1 _Z13kernSetDiag32Pfdi_param_0,
	.param .f64 _Z13kernSetDiag32Pfdi_param_1,
	.param .u32 _Z13kernSetDiag32Pfdi_param_2
)
{
	.reg .pred 	%p<10>;
	.reg .b32 	%r<61>;
	.reg .b32 	%f<2>;
	.reg .b64 	%rd<66>;
	.reg .b64 	%fd<2>;

	ld.param.u64 	%rd9, [_Z13kernSetDiag32Pfdi_param_0];
	ld.param.f64 	%fd1, [_Z13kernSetDiag32Pfdi_param_1];
	ld.param.u32 	%r36, [_Z13kernSetDiag32Pfdi_param_2];
	cvta.to.global.u64 	%rd1, %rd9;
	setp.lt.s32 	%p1, %r36, 1;
	@%p1 bra 	$L__BB3_12;
	cvt.rn.f32.f64 	%f1, %fd1;
	and.b32  	%r1, %r36, 7;
	setp.lt.u32 	%p2, %r36, 8;
	mov.b32 	%r59, 0;
	@%p2 bra 	$L__BB3_4;
	and.b32  	%r59, %r36, 2147483640;
	neg.s32 	%r57, %r59;
	mul.lo.s32 	%r56, %r36, 7;
	shl.b32 	%r5, %r36, 3;
	add.s64 	%rd2, %rd1, 24;
	mul.lo.s32 	%r55, %r36, 6;
	add.s64 	%rd3, %rd1, 20;
	mul.lo.s32 	%r54, %r36, 5;
	shl.b32 	%r53, %r36, 2;
	add.s64 	%rd4, %rd1, 12;
	mul.lo.s32 	%r52, %r36, 3;
	add.s64 	%rd5, %rd1, 8;
	shl.b32 	%r51, %r36, 1;
	add.s64 	%rd6, %rd1, 4;
	add.s32 	%r11, %r5, 8;
	mov.b64 	%rd65, 0;
	mov.b32 	%r49, 0;
	mov.u32 	%r50, %r36;
$L__BB3_3:
	.pragma "nounroll";
	cvt.u64.u32 	%rd11, %r56;
	add.s64 	%rd12, %rd65, %rd11;
	shl.b64 	%rd13, %rd12, 2;
	add.s64 	%rd14, %rd1, %rd13;
	cvt.u64.u32 	%rd15, %r55;
	add.s64 	%rd16, %rd65, %rd15;
	shl.b64 	%rd17, %rd16, 2;
	add.s64 	%rd18, %rd2, %rd17;
	cvt.u64.u32 	%rd19, %r54;
	add.s64 	%rd20, %rd65, %rd19;
	shl.b64 	%rd21, %rd20, 2;
	add.s64 	%rd22, %rd3, %rd21;
	cvt.u64.u32 	%rd23, %r53;
	add.s64 	%rd24, %rd65, %rd23;
	shl.b64 	%rd25, %rd24, 2;
	add.s64 	%rd26, %rd1, %rd25;
	cvt.u64.u32 	%rd27, %r52;
	add.s64 	%rd28, %rd65, %rd27;
	shl.b64 	%rd29, %rd28, 2;
	add.s64 	%rd30, %rd4, %rd29;
	cvt.u64.u32 	%rd31, %r51;
	add.s64 	%rd32, %rd65, %rd31;
	shl.b64 	%rd33, %rd32, 2;
	add.s64 	%rd34, %rd5, %rd33;
	cvt.u64.u32 	%rd35, %r50;
	add.s64 	%rd36, %rd65, %rd35;
	shl.b64 	%rd37, %rd36, 2;
	add.s64 	%rd38, %rd6, %rd37;
	mul.wide.u32 	%rd39, %r49, 4;
	add.s64 	%rd40, %rd1, %rd39;
	st.global.f32 	[%rd40], %f1;
	st.global.f32 	[%rd38], %f1;
	st.global.f32 	[%rd34], %f1;
	st.global.f32 	[%rd30], %f1;
	st.global.f32 	[%rd26+16], %f1;
	st.global.f32 	[%rd22], %f1;
	st.global.f32 	[%rd18], %f1;
	st.global.f32 	[%rd14+28], %f1;
	add.s32 	%r57, %r57, 8;
	add.s64 	%rd65, %rd65, 8;
	add.s32 	%r56, %r56, %r5;
	add.s32 	%r55, %r55, %r5;
	add.s32 	%r54, %r54, %r5;
	add.s32 	%r53, %r53, %r5;
	add.s32 	%r52, %r52, %r5;
	add.s32 	%r51, %r51, %r5;
	add.s32 	%r50, %r50, %r5;
	add.s32 	%r49, %r49, %r11;
	setp.ne.s32 	%p3, %r57, 0;
	@%p3 bra 	$L__BB3_3;
$L__BB3_4:
	setp.eq.s32 	%p4, %r1, 0;
	@%p4 bra 	$L__BB3_12;
	and.b32  	%r31, %r36, 3;
	setp.lt.u32 	%p5, %r1, 4;
	@%p5 bra 	$L__BB3_7;
	mul.lo.s32 	%r39, %r59, %r36;
	add.s32 	%r40, %r39, %r59;
	mul.wide.u32 	%rd41, %r40, 4;
	add.s64 	%rd42, %rd1, %rd41;
	st.global.f32 	[%rd42], %f1;
	add.s32 	%r41, %r39, %r36;
	cvt.u64.u32 	%rd43, %r41;
	cvt.u64.u32 	%rd44, %r59;
	add.s64 	%rd45, %rd43, %rd44;
	shl.b64 	%rd46, %rd45, 2;
	add.s64 	%rd47, %rd1, %rd46;
	st.global.f32 	[%rd47+4], %f1;
	add.s32 	%r42, %r41, %r36;
	cvt.u64.u32 	%rd48, %r42;
	add.s64 	%rd49, %rd48, %rd44;
	shl.b64 	%rd50, %rd49, 2;
	add.s64 	%rd51, %rd1, %rd50;
	st.global.f32 	[%rd51+8], %f1;
	add.s32 	%r43, %r42, %r36;
	cvt.u64.u32 	%rd52, %r43;
	add.s64 	%rd53, %rd52, %rd44;
	shl.b64 	%rd54, %rd53, 2;
	add.s64 	%rd55, %rd1, %rd54;
	st.global.f32 	[%rd55+12], %f1;
	add.s32 	%r59, %r59, 4;
$L__BB3_7:
	setp.eq.s32 	%p6, %r31, 0;
	@%p6 bra 	$L__BB3_12;
	setp.eq.s32 	%p7, %r31, 1;
	@%p7 bra 	$L__BB3_10;
	mul.lo.s32 	%r44, %r59, %r36;
	add.s32 	%r45, %r44, %r59;
	mul.wide.u32 	%rd56, %r45, 4;
	add.s64 	%rd57, %rd1, %rd56;
	st.global.f32 	[%rd57], %f1;
	add.s32 	%r46, %r44, %r36;
	cvt.u64.u32 	%rd58, %r46;
	cvt.u64.u32 	%rd59, %r59;
	add.s64 	%rd60, %rd58, %rd59;
	shl.b64 	%rd61, %rd60, 2;
	add.s64 	%rd62, %rd1, %rd61;
	st.global.f32 	[%rd62+4], %f1;
	add.s32 	%r59, %r59, 2;
$L__BB3_10:
	and.b32  	%r47, %r36, 1;
	setp.eq.b32 	%p8, %r47, 1;
	not.pred 	%p9, %p8;
	@%p9 bra 	$L__BB3_12;
	mad.lo.s32 	%r48, %r59, %r36, %r59;
	mul.wide.u32 	%rd63, %r48, 4;
	add.s64 	%rd64, %rd1, %rd63;
	st.global.f32 	[%rd64], %f1;
$L__BB3_12:
	ret;

}
.entry _Z13kernSetDiag64Pddi(
	.param .u64 .ptr .align 1 _Z13kernSetDiag64Pddi_param_0,
	.param .f64 _Z13kernSetDiag64Pddi_param_1,
	.param .u32 _Z13kernSetDiag64Pddi_param_2
)
{
	.reg .pred 	%p<10>;
	.reg .b32 	%r<61>;
	.reg .b64 	%rd<66>;
	.reg .b64 	%fd<2>;

	ld.param.u64 	%rd9, [_Z13kernSetDiag64Pddi_param_0];
	ld.param.f64 	%fd1, [_Z13kernSetDiag64Pddi_param_1];
	ld.param.u32 	%r36, [_Z13kernSetDiag64Pddi_param_2];
	cvta.to.global.u64 	%rd1, %rd9;
	setp.lt.s32 	%p1, %r36, 1;
	@%p1 bra 	$L__BB4_12;
	and.b32  	%r1, %r36, 7;
	setp.lt.u32 	%p2, %r36, 8;
	mov.b32 	%r59, 0;
	@%p2 bra 	$L__BB4_4;
	and.b32  	%r59, %r36, 2147483640;
	neg.s32 	%r57, %r59;
	mul.lo.s32 	%r56, %r36, 7;
	shl.b32 	%r5, %r36, 3;
	add.s64 	%rd2, %rd1, 48;
	mul.lo.s32 	%r55, %r36, 6;
	mul.lo.s32 	%r54, %r36, 5;
	add.s64 	%rd3, %rd1, 32;
	shl.b32 	%r53, %r36, 2;
	add.s64 	%rd4, %rd1, 24;
	mul.lo.s32 	%r52, %r36, 3;
	add.s64 	%rd5, %rd1, 16;
	shl.b32 	%r51, %r36, 1;
	add.s64 	%rd6, %rd1, 8;
	add.s32 	%r11, %r5, 8;
	mov.b64 	%rd65, 0;
	mov.b32 	%r49, 0;
	mov.u32 	%r50, %r36;
$L__BB4_3:
	.pragma "nounroll";
	cvt.u64.u32 	%rd11, %r56;
	add.s64 	%rd12, %rd65, %rd11;
	shl.b64 	%rd13, %rd12, 3;
	add.s64 	%rd14, %rd1, %rd13;
	cvt.u64.u32 	%rd15, %r55;
	add.s64 	%rd16, %rd65, %rd15;
	shl.b64 	%rd17, %rd16, 3;
	add.s64 	%rd18, %rd2, %rd17;
	cvt.u64.u32 	%rd19, %r54;
	add.s64 	%rd20, %rd65, %rd19;
	shl.b64 	%rd21, %rd20, 3;
	add.s64 	%rd22, %rd1, %rd21;
	cvt.u64.u32 	%rd23, %r53;
	add.s64 	%rd24, %rd65, %rd23;
	shl.b64 	%rd25, %rd24, 3;
	add.s64 	%rd26, %rd3, %rd25;
	cvt.u64.u32 	%rd27, %r52;
	add.s64 	%rd28, %rd65, %rd27;
	shl.b64 	%rd29, %rd28, 3;
	add.s64 	%rd30, %rd4, %rd29;
	cvt.u64.u32 	%rd31, %r51;
	add.s64 	%rd32, %rd65, %rd31;
	shl.b64 	%rd33, %rd32, 3;
	add.s64 	%rd34, %rd5, %rd33;
	cvt.u64.u32 	%rd35, %r50;
	add.s64 	%rd36, %rd65, %rd35;
	shl.b64 	%rd37, %rd36, 3;
	add.s64 	%rd38, %rd6, %rd37;
	mul.wide.u32 	%rd39, %r49, 8;
	add.s64 	%rd40, %rd1, %rd39;
	st.global.f64 	[%rd40], %fd1;
	st.global.f64 	[%rd38], %fd1;
	st.global.f64 	[%rd34], %fd1;
	st.global.f64 	[%rd30], %fd1;
	st.global.f64 	[%rd26], %fd1;
	st.global.f64 	[%rd22+40], %fd1;
	st.global.f64 	[%rd18], %fd1;
	st.global.f64 	[%rd14+56], %fd1;
	add.s32 	%r57, %r57, 8;
	add.s64 	%rd65, %rd65, 8;
	add.s32 	%r56, %r56, %r5;
	add.s32 	%r55, %r55, %r5;
	add.s32 	%r54, %r54, %r5;
	add.s32 	%r53, %r53, %r5;
	add.s32 	%r52, %r52, %r5;
	add.s32 	%r51, %r51, %r5;
	add.s32 	%r50, %r50, %r5;
	add.s32 	%r49, %r49, %r11;
	setp.ne.s32 	%p3, %r57, 0;
	@%p3 bra 	$L__BB4_3;
$L__BB4_4:
	setp.eq.s32 	%p4, %r1, 0;
	@%p4 bra 	$L__BB4_12;
	and.b32  	%r31, %r36, 3;
	setp.lt.u32 	%p5, %r1, 4;
	@%p5 bra 	$L__BB4_7;
	mul.lo.s32 	%r39, %r59, %r36;
	add.s32 	%r40, %r39, %r59;
	mul.wide.u32 	%rd41, %r40, 8;
	add.s64 	%rd42, %rd1, %rd41;
	st.global.f64 	[%rd42], %fd1;
	add.s32 	%r41, %r39, %r36;
	cvt.u64.u32 	%rd43, %r41;
	cvt.u64.u32 	%rd44, %r59;
	add.s64 	%rd45, %rd43, %rd44;
	shl.b64 	%rd46, %rd45, 3;
	add.s64 	%rd47, %rd1, %rd46;
	st.global.f64 	[%rd47+8], %fd1;
	add.s32 	%r42, %r41, %r36;
	cvt.u64.u32 	%rd48, %r42;
	add.s64 	%rd49, %rd48, %rd44;
	shl.b64 	%rd50, %rd49, 3;
	add.s64 	%rd51, %rd1, %rd50;
	st.global.f64 	[%rd51+16], %fd1;
	add.s32 	%r43, %r42, %r36;
	cvt.u64.u32 	%rd52, %r43;
	add.s64 	%rd53, %rd52, %rd44;
	shl.b64 	%rd54, %rd53, 3;
	add.s64 	%rd55, %rd1, %rd54;
	st.global.f64 	[%rd55+24], %fd1;
	add.s32 	%r59, %r59, 4;
$L__BB4_7:
	setp.eq.s32 	%p6, %r31, 0;
	@%p6 bra 	$L__BB4_12;
	setp.eq.s32 	%p7, %r31, 1;
	@%p7 bra 	$L__BB4_10;
	mul.lo.s32 	%r44, %r59, %r36;
	add.s32 	%r45, %r44, %r59;
	mul.wide.u32 	%rd56, %r45, 8;
	add.s64 	%rd57, %rd1, %rd56;
	st.global.f64 	[%rd57], %fd1;
	add.s32 	%r46, %r44, %r36;
	cvt.u64.u32 	%rd58, %r46;
	cvt.u64.u32 	%rd59, %r59;
	add.s64 	%rd60, %rd58, %rd59;
	shl.b64 	%rd61, %rd60, 3;
	add.s64 	%rd62, %rd1, %rd61;
	st.global.f64 	[%rd62+8], %fd1;
	add.s32 	%r59, %r59, 2;
$L__BB4_10:
	and.b32  	%r47, %r36, 1;
	setp.eq.b32 	%p8, %r47, 1;
	not.pred 	%p9, %p8;
	@%p9 bra 	$L__BB4_12;
	mad.lo.s32 	%r48, %r59, %r36, %r59;
	mul.wide.u32 	%rd63, %r48, 8;
	add.s64 	%rd64, %rd1, %rd63;
	st.global.f64 	[%rd64], %fd1;
$L__BB4_12:
	ret;

}
.entry _Z10kern32NormPKfl(
	.param .u64 .ptr .align 1 _Z10kern32NormPKfl_param_0,
	.param .u64 _Z10kern32NormPKfl_param_1
)
{
	.reg .pred 	%p<10>;
	.reg .b32 	%f<30>;
	.reg .b64 	%rd<36>;
	.reg .b64 	%fd<84>;

	ld.param.u64 	%rd22, [_Z10kern32NormPKfl_param_0];
	ld.param.u64 	%rd21, [_Z10kern32NormPKfl_param_1];
	cvta.to.global.u64 	%rd1, %rd22;
	setp.lt.s64 	%p1, %rd21, 1;
	mov.f64 	%fd83, 0d0000000000000000;
	@%p1 bra 	$L__BB5_13;
	and.b64  	%rd2, %rd21, 15;
	setp.lt.u64 	%p2, %rd21, 16;
	mov.f64 	%fd83, 0d0000000000000000;
	mov.b64 	%rd32, 0;
	@%p2 bra 	$L__BB5_4;
	and.b64  	%rd32, %rd21, 9223372036854775792;
	add.s64 	%rd29, %rd1, 32;
	mov.f64 	%fd83, 0d0000000000000000;
	mov.u64 	%rd30, %rd32;
$L__BB5_3:
	.pragma "nounroll";
	ld.global.f32 	%f1, [%rd29+-32];
	cvt.f64.f32 	%fd18, %f1;
	fma.rn.f64 	%fd19, %fd18, %fd18, %fd83;
	ld.global.f32 	%f2, [%rd29+-28];
	cvt.f64.f32 	%fd20, %f2;
	fma.rn.f64 	%fd21, %fd20, %fd20, %fd19;
	ld.global.f32 	%f3, [%rd29+-24];
	cvt.f64.f32 	%fd22, %f3;
	fma.rn.f64 	%fd23, %fd22, %fd22, %fd21;
	ld.global.f32 	%f4, [%rd29+-20];
	cvt.f64.f32 	%fd24, %f4;
	fma.rn.f64 	%fd25, %fd24, %fd24, %fd23;
	ld.global.f32 	%f5, [%rd29+-16];
	cvt.f64.f32 	%fd26, %f5;
	fma.rn.f64 	%fd27, %fd26, %fd26, %fd25;
	ld.global.f32 	%f6, [%rd29+-12];
	cvt.f64.f32 	%fd28, %f6;
	fma.rn.f64 	%fd29, %fd28, %fd28, %fd27;
	ld.global.f32 	%f7, [%rd29+-8];
	cvt.f64.f32 	%fd30, %f7;
	fma.rn.f64 	%fd31, %fd30, %fd30, %fd29;
	ld.global.f32 	%f8, [%rd29+-4];
	cvt.f64.f32 	%fd32, %f8;
	fma.rn.f64 	%fd33, %fd32, %fd32, %fd31;
	ld.global.f32 	%f9, [%rd29];
	cvt.f64.f32 	%fd34, %f9;
	fma.rn.f64 	%fd35, %fd34, %fd34, %fd33;
	ld.global.f32 	%f10, [%rd29+4];
	cvt.f64.f32 	%fd36, %f10;
	fma.rn.f64 	%fd37, %fd36, %fd36, %fd35;
	ld.global.f32 	%f11, [%rd29+8];
	cvt.f64.f32 	%fd38, %f11;
	fma.rn.f64 	%fd39, %fd38, %fd38, %fd37;
	ld.global.f32 	%f12, [%rd29+12];
	cvt.f64.f32 	%fd40, %f12;
	fma.rn.f64 	%fd41, %fd40, %fd40, %fd39;
	ld.global.f32 	%f13, [%rd29+16];
	cvt.f64.f32 	%fd42, %f13;
	fma.rn.f64 	%fd43, %fd42, %fd42, %fd41;
	ld.global.f32 	%f14, [%rd29+20];
	cvt.f64.f32 	%fd44, %f14;
	fma.rn.f64 	%fd45, %fd44, %fd44, %fd43;
	ld.global.f32 	%f15, [%rd29+24];
	cvt.f64.f32 	%fd46, %f15;
	fma.rn.f64 	%fd47, %fd46, %fd46, %fd45;
	ld.global.f32 	%f16, [%rd29+28];
	cvt.f64.f32 	%fd48, %f16;
	fma.rn.f64 	%fd83, %fd48, %fd48, %fd47;
	add.s64 	%rd30, %rd30, -16;
	add.s64 	%rd29, %rd29, 64;
	setp.ne.s64 	%p3, %rd30, 0;
	@%p3 bra 	$L__BB5_3;
$L__BB5_4:
	setp.eq.s64 	%p4, %rd2, 0;
	@%p4 bra 	$L__BB5_13;
	and.b64  	%rd10, %rd21, 7;
	setp.lt.u64 	%p5, %rd2, 8;
	@%p5 bra 	$L__BB5_7;
	shl.b64 	%rd24, %rd32, 2;
	add.s64 	%rd25, %rd1, %rd24;
	ld.global.f32 	%f17, [%rd25];
	cvt.f64.f32 	%fd50, %f17;
	fma.rn.f64 	%fd51, %fd50, %fd50, %fd83;
	ld.global.f32 	%f18, [%rd25+4];
	cvt.f64.f32 	%fd52, %f18;
	fma.rn.f64 	%fd53, %fd52, %fd52, %fd51;
	ld.global.f32 	%f19, [%rd25+8];
	cvt.f64.f32 	%fd54, %f19;
	fma.rn.f64 	%fd55, %fd54, %fd54, %fd53;
	ld.global.f32 	%f20, [%rd25+12];
	cvt.f64.f32 	%fd56, %f20;
	fma.rn.f64 	%fd57, %fd56, %fd56, %fd55;
	ld.global.f32 	%f21, [%rd25+16];
	cvt.f64.f32 	%fd58, %f21;
	fma.rn.f64 	%fd59, %fd58, %fd58, %fd57;
	ld.global.f32 	%f22, [%rd25+20];
	cvt.f64.f32 	%fd60, %f22;
	fma.rn.f64 	%fd61, %fd60, %fd60, %fd59;
	ld.global.f32 	%f23, [%rd25+24];
	cvt.f64.f32 	%fd62, %f23;
	fma.rn.f64 	%fd63, %fd62, %fd62, %fd61;
	ld.global.f32 	%f24, [%rd25+28];
	cvt.f64.f32 	%fd64, %f24;
	fma.rn.f64 	%fd83, %fd64, %fd64, %fd63;
	add.s64 	%rd32, %rd32, 8;
$L__BB5_7:
	setp.eq.s64 	%p6, %rd10, 0;
	@%p6 bra 	$L__BB5_13;
	and.b64  	%rd34, %rd21, 3;
	setp.lt.u64 	%p7, %rd10, 4;
	@%p7 bra 	$L__BB5_10;
	shl.b64 	%rd26, %rd32, 2;
	add.s64 	%rd27, %rd1, %rd26;
	ld.global.f32 	%f25, [%rd27];
	cvt.f64.f32 	%fd66, %f25;
	fma.rn.f64 	%fd67, %fd66, %fd66, %fd83;
	ld.global.f32 	%f26, [%rd27+4];
	cvt.f64.f32 	%fd68, %f26;
	fma.rn.f64 	%fd69, %fd68, %fd68, %fd67;
	ld.global.f32 	%f27, [%rd27+8];
	cvt.f64.f32 	%fd70, %f27;
	fma.rn.f64 	%fd71, %fd70, %fd70, %fd69;
	ld.global.f32 	%f28, [%rd27+12];
	cvt.f64.f32 	%fd72, %f28;
	fma.rn.f64 	%fd83, %fd72, %fd72, %fd71;
	add.s64 	%rd32, %rd32, 4;
$L__BB5_10:
	setp.eq.s64 	%p8, %rd34, 0;
	@%p8 bra 	$L__BB5_13;
	shl.b64 	%rd28, %rd32, 2;
	add.s64 	%rd35, %rd1, %rd28;
$L__BB5_12:
	.pragma "nounroll";
	ld.global.f32 	%f29, [%rd35];
	cvt.f64.f32 	%fd73, %f29;
	fma.rn.f64 	%fd83, %fd73, %fd73, %fd83;
	add.s64 	%rd35, %rd35, 4;
	add.s64 	%rd34, %rd34, -1;
	setp.ne.s64 	%p9, %rd34, 0;
	@%p9 bra 	$L__BB5_12;
$L__BB5_13:
	sqrt.rn.f64 	%fd74, %fd83;
	st.global.f64 	[d_froNorm], %fd74;
	ret;

}
.entry _Z10kern64NormPKdl(
	.param .u64 .ptr .align 1 _Z10kern64NormPKdl_param_0,
	.param .u64 _Z10kern64NormPKdl_param_1
)
{
	.reg .pred 	%p<10>;
	.reg .b64 	%rd<36>;
	.reg .b64 	%fd<84>;

	ld.param.u64 	%rd22, [_Z10kern64NormPKdl_param_0];
	ld.param.u64 	%rd21, [_Z10kern64NormPKdl_param_1];
	cvta.to.global.u64 	%rd1, %rd22;
	setp.lt.s64 	%p1, %rd21, 1;
	mov.f64 	%fd83, 0d0000000000000000;
	@%p1 bra 	$L__BB6_13;
	and.b64  	%rd2, %rd21, 15;
	setp.lt.u64 	%p2, %rd21, 16;
	mov.f64 	%fd83, 0d0000000000000000;
	mov.b64 	%rd32, 0;
	@%p2 bra 	$L__BB6_4;
	and.b64  	%rd32, %rd21, 9223372036854775792;
	add.s64 	%rd29, %rd1, 64;
	mov.f64 	%fd83, 0d0000000000000000;
	mov.u64 	%rd30, %rd32;
$L__BB6_3:
	.pragma "nounroll";
	ld.global.f64 	%fd18, [%rd29+-64];
	fma.rn.f64 	%fd19, %fd18, %fd18, %fd83;
	ld.global.f64 	%fd20, [%rd29+-56];
	fma.rn.f64 	%fd21, %fd20, %fd20, %fd19;
	ld.global.f64 	%fd22, [%rd29+-48];
	fma.rn.f64 	%fd23, %fd22, %fd22, %fd21;
	ld.global.f64 	%fd24, [%rd29+-40];
	fma.rn.f64 	%fd25, %fd24, %fd24, %fd23;
	ld.global.f64 	%fd26, [%rd29+-32];
	fma.rn.f64 	%fd27, %fd26, %fd26, %fd25;
	ld.global.f64 	%fd28, [%rd29+-24];
	fma.rn.f64 	%fd29, %fd28, %fd28, %fd27;
	ld.global.f64 	%fd30, [%rd29+-16];
	fma.rn.f64 	%fd31, %fd30, %fd30, %fd29;
	ld.global.f64 	%fd32, [%rd29+-8];
	fma.rn.f64 	%fd33, %fd32, %fd32, %fd31;
	ld.global.f64 	%fd34, [%rd29];
	fma.rn.f64 	%fd35, %fd34, %fd34, %fd33;
	ld.global.f64 	%fd36, [%rd29+8];
	fma.rn.f64 	%fd37, %fd36, %fd36, %fd35;
	ld.global.f64 	%fd38, [%rd29+16];
	fma.rn.f64 	%fd39, %fd38, %fd38, %fd37;
	ld.global.f64 	%fd40, [%rd29+24];
	fma.rn.f64 	%fd41, %fd40, %fd40, %fd39;
	ld.global.f64 	%fd42, [%rd29+32];
	fma.rn.f64 	%fd43, %fd42, %fd42, %fd41;
	ld.global.f64 	%fd44, [%rd29+40];
	fma.rn.f64 	%fd45, %fd44, %fd44, %fd43;
	ld.global.f64 	%fd46, [%rd29+48];
	fma.rn.f64 	%fd47, %fd46, %fd46, %fd45;
	ld.global.f64 	%fd48, [%rd29+56];
	fma.rn.f64 	%fd83, %fd48, %fd48, %fd47;
	add.s64 	%rd30, %rd30, -16;
	add.s64 	%rd29, %rd29, 128;
	setp.ne.s64 	%p3, %rd30, 0;
	@%p3 bra 	$L__BB6_3;
$L__BB6_4:
	setp.eq.s64 	%p4, %rd2, 0;
	@%p4 bra 	$L__BB6_13;
	and.b64  	%rd10, %rd21, 7;
	setp.lt.u64 	%p5, %rd2, 8;
	@%p5 bra 	$L__BB6_7;
	shl.b64 	%rd24, %rd32, 3;
	add.s64 	%rd25, %rd1, %rd24;
	ld.global.f64 	%fd50, [%rd25];
	fma.rn.f64 	%fd51, %fd50, %fd50, %fd83;
	ld.global.f64 	%fd52, [%rd25+8];
	fma.rn.f64 	%fd53, %fd52, %fd52, %fd51;
	ld.global.f64 	%fd54, [%rd25+16];
	fma.rn.f64 	%fd55, %fd54, %fd54, %fd53;
	ld.global.f64 	%fd56, [%rd25+24];
	fma.rn.f64 	%fd57, %fd56, %fd56, %fd55;
	ld.global.f64 	%fd58, [%rd25+32];
	fma.rn.f64 	%fd59, %fd58, %fd58, %fd57;
	ld.global.f64 	%fd60, [%rd25+40];
	fma.rn.f64 	%fd61, %fd60, %fd60, %fd59;
	ld.global.f64 	%fd62, [%rd25+48];
	fma.rn.f64 	%fd63, %fd62, %fd62, %fd61;
	ld.global.f64 	%fd64, [%rd25+56];
	fma.rn.f64 	%fd83, %fd64, %fd64, %fd63;
	add.s64 	%rd32, %rd32, 8;
$L__BB6_7:
	setp.eq.s64 	%p6, %rd10, 0;
	@%p6 bra 	$L__BB6_13;
	and.b64  	%rd34, %rd21, 3;
	setp.lt.u64 	%p7, %rd10, 4;
	@%p7 bra 	$L__BB6_10;
	shl.b64 	%rd26, %rd32, 3;
	add.s64 	%rd27, %rd1, %rd26;
	ld.global.f64 	%fd66, [%rd27];
	fma.rn.f64 	%fd67, %fd66, %fd66, %fd83;
	ld.global.f64 	%fd68, [%rd27+8];
	fma.rn.f64 	%fd69, %fd68, %fd68, %fd67;
	ld.global.f64 	%fd70, [%rd27+16];
	fma.rn.f64 	%fd71, %fd70, %fd70, %fd69;
	ld.global.f64 	%fd72, [%rd27+24];
	fma.rn.f64 	%fd83, %fd72, %fd72, %fd71;
	add.s64 	%rd32, %rd32, 4;
$L__BB6_10:
	setp.eq.s64 	%p8, %rd34, 0;
	@%p8 bra 	$L__BB6_13;
	shl.b64 	%rd28, %rd32, 3;
	add.s64 	%rd35, %rd1, %rd28;
$L__BB6_12:
	.pragma "nounroll";
	ld.global.f64 	%fd73, [%rd35];
	fma.rn.f64 	%fd83, %fd73, %fd73, %fd83;
	add.s64 	%rd35, %rd35, 8;
	add.s64 	%rd34, %rd34, -1;
	setp.ne.s64 	%p9, %rd34, 0;
	@%p9 bra 	$L__BB6_12;
$L__BB6_13:
	sqrt.rn.f64 	%fd74, %fd83;
	st.global.f64 	[d_froNorm], %fd74;
	ret;

}
.entry _Z18kern32NormSubFromIPfi(
	.param .u64 .ptr .align 1 _Z18kern32NormSubFromIPfi_param_0,
	.param .u32 _Z18kern32NormSubFromIPfi_param_1
)
{
	.reg .pred 	%p<43>;
	.reg .b32 	%r<60>;
	.reg .b32 	%f<94>;
	.reg .b64 	%rd<30>;
	.reg .b64 	%fd<89>;

	ld.param.u64 	%rd7, [_Z18kern32NormSubFromIPfi_param_0];
	ld.param.u32 	%r20, [_Z18kern32NormSubFromIPfi_param_1];
	cvta.to.global.u64 	%rd1, %rd7;
	setp.lt.s32 	%p1, %r20, 1;
	mov.f64 	%fd87, 0d0000000000000000;
	@%p1 bra 	$L__BB7_16;
	and.b32  	%r1, %r20, 15;
	add.s32 	%r2, %r1, -1;
	and.b32  	%r3, %r20, 7;
	add.s32 	%r4, %r3, -1;
	and.b32  	%r5, %r20, 2147483632;
	and.b32  	%r6, %r20, 3;
	add.s64 	%rd2, %rd1, 32;
	mov.f64 	%fd87, 0d0000000000000000;
	mov.b32 	%r54, 0;
$L__BB7_2:
	setp.lt.u32 	%p2, %r20, 16;
	mul.lo.s32 	%r8, %r54, %r20;
	mov.b32 	%r58, 0;
	@%p2 bra 	$L__BB7_5;
	neg.s32 	%r55, %r54;
	mul.wide.u32 	%rd8, %r8, 4;
	add.s64 	%rd29, %rd2, %rd8;
	mov.b32 	%r56, 0;
$L__BB7_4:
	.pragma "nounroll";
	setp.eq.s32 	%p3, %r55, 0;
	selp.f32 	%f1, 0f3F800000, 0f00000000, %p3;
	ld.global.f32 	%f2, [%rd29+-32];
	sub.f32 	%f3, %f1, %f2;
	cvt.f64.f32 	%fd20, %f3;
	fma.rn.f64 	%fd21, %fd20, %fd20, %fd87;
	add.s32 	%r24, %r56, 1;
	setp.eq.s32 	%p4, %r54, %r24;
	selp.f32 	%f4, 0f3F800000, 0f00000000, %p4;
	ld.global.f32 	%f5, [%rd29+-28];
	sub.f32 	%f6, %f4, %f5;
	cvt.f64.f32 	%fd22, %f6;
	fma.rn.f64 	%fd23, %fd22, %fd22, %fd21;
	add.s32 	%r25, %r56, 2;
	setp.eq.s32 	%p5, %r54, %r25;
	selp.f32 	%f7, 0f3F800000, 0f00000000, %p5;
	ld.global.f32 	%f8, [%rd29+-24];
	sub.f32 	%f9, %f7, %f8;
	cvt.f64.f32 	%fd24, %f9;
	fma.rn.f64 	%fd25, %fd24, %fd24, %fd23;
	add.s32 	%r26, %r56, 3;
	setp.eq.s32 	%p6, %r54, %r26;
	selp.f32 	%f10, 0f3F800000, 0f00000000, %p6;
	ld.global.f32 	%f11, [%rd29+-20];
	sub.f32 	%f12, %f10, %f11;
	cvt.f64.f32 	%fd26, %f12;
	fma.rn.f64 	%fd27, %fd26, %fd26, %fd25;
	add.s32 	%r27, %r56, 4;
	setp.eq.s32 	%p7, %r54, %r27;
	selp.f32 	%f13, 0f3F800000, 0f00000000, %p7;
	ld.global.f32 	%f14, [%rd29+-16];
	sub.f32 	%f15, %f13, %f14;
	cvt.f64.f32 	%fd28, %f15;
	fma.rn.f64 	%fd29, %fd28, %fd28, %fd27;
	add.s32 	%r28, %r56, 5;
	setp.eq.s32 	%p8, %r54, %r28;
	selp.f32 	%f16, 0f3F800000, 0f00000000, %p8;
	ld.global.f32 	%f17, [%rd29+-12];
	sub.f32 	%f18, %f16, %f17;
	cvt.f64.f32 	%fd30, %f18;
	fma.rn.f64 	%fd31, %fd30, %fd30, %fd29;
	add.s32 	%r29, %r56, 6;
	setp.eq.s32 	%p9, %r54, %r29;
	selp.f32 	%f19, 0f3F800000, 0f00000000, %p9;
	ld.global.f32 	%f20, [%rd29+-8];
	sub.f32 	%f21, %f19, %f20;
	cvt.f64.f32 	%fd32, %f21;
	fma.rn.f64 	%fd33, %fd32, %fd32, %fd31;
	add.s32 	%r30, %r56, 7;
	setp.eq.s32 	%p10, %r54, %r30;
	selp.f32 	%f22, 0f3F800000, 0f00000000, %p10;
	ld.global.f32 	%f23, [%rd29+-4];
	sub.f32 	%f24, %f22, %f23;
	cvt.f64.f32 	%fd34, %f24;
	fma.rn.f64 	%fd35, %fd34, %fd34, %fd33;
	add.s32 	%r31, %r56, 8;
	setp.eq.s32 	%p11, %r54, %r31;
	selp.f32 	%f25, 0f3F800000, 0f00000000, %p11;
	ld.global.f32 	%f26, [%rd29];
	sub.f32 	%f27, %f25, %f26;
	cvt.f64.f32 	%fd36, %f27;
	fma.rn.f64 	%fd37, %fd36, %fd36, %fd35;
	add.s32 	%r32, %r56, 9;
	setp.eq.s32 	%p12, %r54, %r32;
	selp.f32 	%f28, 0f3F800000, 0f00000000, %p12;
	ld.global.f32 	%f29, [%rd29+4];
	sub.f32 	%f30, %f28, %f29;
	cvt.f64.f32 	%fd38, %f30;
	fma.rn.f64 	%fd39, %fd38, %fd38, %fd37;
	add.s32 	%r33, %r56, 10;
	setp.eq.s32 	%p13, %r54, %r33;
	selp.f32 	%f31, 0f3F800000, 0f00000000, %p13;
	ld.global.f32 	%f32, [%rd29+8];
	sub.f32 	%f33, %f31, %f32;
	cvt.f64.f32 	%fd40, %f33;
	fma.rn.f64 	%fd41, %fd40, %fd40, %fd39;
	add.s32 	%r34, %r56, 11;
	setp.eq.s32 	%p14, %r54, %r34;
	selp.f32 	%f34, 0f3F800000, 0f00000000, %p14;
	ld.global.f32 	%f35, [%rd29+12];
	sub.f32 	%f36, %f34, %f35;
	cvt.f64.f32 	%fd42, %f36;
	fma.rn.f64 	%fd43, %fd42, %fd42, %fd41;
	add.s32 	%r35, %r56, 12;
	setp.eq.s32 	%p15, %r54, %r35;
	selp.f32 	%f37, 0f3F800000, 0f00000000, %p15;
	ld.global.f32 	%f38, [%rd29+16];
	sub.f32 	%f39, %f37, %f38;
	cvt.f64.f32 	%fd44, %f39;
	fma.rn.f64 	%fd45, %fd44, %fd44, %fd43;
	add.s32 	%r36, %r56, 13;
	setp.eq.s32 	%p16, %r54, %r36;
	selp.f32 	%f40, 0f3F800000, 0f00000000, %p16;
	ld.global.f32 	%f41, [%rd29+20];
	sub.f32 	%f42, %f40, %f41;
	cvt.f64.f32 	%fd46, %f42;
	fma.rn.f64 	%fd47, %fd46, %fd46, %fd45;
	add.s32 	%r37, %r56, 14;
	setp.eq.s32 	%p17, %r54, %r37;
	selp.f32 	%f43, 0f3F800000, 0f00000000, %p17;
	ld.global.f32 	%f44, [%rd29+24];
	sub.f32 	%f45, %f43, %f44;
	cvt.f64.f32 	%fd48, %f45;
	fma.rn.f64 	%fd49, %fd48, %fd48, %fd47;
	add.s32 	%r38, %r56, 15;
	setp.eq.s32 	%p18, %r54, %r38;
	selp.f32 	%f46, 0f3F800000, 0f00000000, %p18;
	ld.global.f32 	%f47, [%rd29+28];
	sub.f32 	%f48, %f46, %f47;
	cvt.f64.f32 	%fd50, %f48;
	fma.rn.f64 	%fd87, %fd50, %fd50, %fd49;
	add.s32 	%r56, %r56, 16;
	add.s32 	%r55, %r55, 16;
	add.s64 	%rd29, %rd29, 64;
	setp.ne.s32 	%p19, %r56, %r5;
	mov.u32 	%r58, %r5;
	@%p19 bra 	$L__BB7_4;
$L__BB7_5:
	setp.eq.s32 	%p20, %r1, 0;
	@%p20 bra 	$L__BB7_15;
	setp.lt.u32 	%p21, %r2, 7;
	@%p21 bra 	$L__BB7_8;
	add.s32 	%r39, %r58, %r8;
	setp.eq.s32 	%p22, %r54, %r58;
	selp.f32 	%f49, 0f3F800000, 0f00000000, %p22;
	mul.wide.u32 	%rd9, %r39, 4;
	add.s64 	%rd10, %rd1, %rd9;
	ld.global.f32 	%f50, [%rd10];
	sub.f32 	%f51, %f49, %f50;
	cvt.f64.f32 	%fd52, %f51;
	fma.rn.f64 	%fd53, %fd52, %fd52, %fd87;
	add.s32 	%r40, %r58, 1;
	setp.eq.s32 	%p23, %r54, %r40;
	selp.f32 	%f52, 0f3F800000, 0f00000000, %p23;
	cvt.u64.u32 	%rd11, %r8;
	cvt.u64.u32 	%rd12, %r58;
	add.s64 	%rd13, %rd12, %rd11;
	shl.b64 	%rd14, %rd13, 2;
	add.s64 	%rd15, %rd1, %rd14;
	ld.global.f32 	%f53, [%rd15+4];
	sub.f32 	%f54, %f52, %f53;
	cvt.f64.f32 	%fd54, %f54;
	fma.rn.f64 	%fd55, %fd54, %fd54, %fd53;
	add.s32 	%r41, %r58, 2;
	setp.eq.s32 	%p24, %r54, %r41;
	selp.f32 	%f55, 0f3F800000, 0f00000000, %p24;
	ld.global.f32 	%f56, [%rd15+8];
	sub.f32 	%f57, %f55, %f56;
	cvt.f64.f32 	%fd56, %f57;
	fma.rn.f64 	%fd57, %fd56, %fd56, %fd55;
	add.s32 	%r42, %r58, 3;
	setp.eq.s32 	%p25, %r54, %r42;
	selp.f32 	%f58, 0f3F800000, 0f00000000, %p25;
	ld.global.f32 	%f59, [%rd15+12];
	sub.f32 	%f60, %f58, %f59;
	cvt.f64.f32 	%fd58, %f60;
	fma.rn.f64 	%fd59, %fd58, %fd58, %fd57;
	add.s32 	%r43, %r58, 4;
	setp.eq.s32 	%p26, %r54, %r43;
	selp.f32 	%f61, 0f3F800000, 0f00000000, %p26;
	ld.global.f32 	%f62, [%rd15+16];
	sub.f32 	%f63, %f61, %f62;
	cvt.f64.f32 	%fd60, %f63;
	fma.rn.f64 	%fd61, %fd60, %fd60, %fd59;
	add.s32 	%r44, %r58, 5;
	setp.eq.s32 	%p27, %r54, %r44;
	selp.f32 	%f64, 0f3F800000, 0f00000000, %p27;
	ld.global.f32 	%f65, [%rd15+20];
	sub.f32 	%f66, %f64, %f65;
	cvt.f64.f32 	%fd62, %f66;
	fma.rn.f64 	%fd63, %fd62, %fd62, %fd61;
	add.s32 	%r45, %r58, 6;
	setp.eq.s32 	%p28, %r54, %r45;
	selp.f32 	%f67, 0f3F800000, 0f00000000, %p28;
	ld.global.f32 	%f68, [%rd15+24];
	sub.f32 	%f69, %f67, %f68;
	cvt.f64.f32 	%fd64, %f69;
	fma.rn.f64 	%fd65, %fd64, %fd64, %fd63;
	add.s32 	%r46, %r58, 7;
	setp.eq.s32 	%p29, %r54, %r46;
	selp.f32 	%f70, 0f3F800000, 0f00000000, %p29;
	ld.global.f32 	%f71, [%rd15+28];
	sub.f32 	%f72, %f70, %f71;
	cvt.f64.f32 	%fd66, %f72;
	fma.rn.f64 	%fd87, %fd66, %fd66, %fd65;
	add.s32 	%r58, %r58, 8;
$L__BB7_8:
	setp.eq.s32 	%p30, %r3, 0;
	@%p30 bra 	$L__BB7_15;
	setp.lt.u32 	%p31, %r4, 3;
	@%p31 bra 	$L__BB7_11;
	add.s32 	%r47, %r58, %r8;
	setp.eq.s32 	%p32, %r54, %r58;
	selp.f32 	%f73, 0f3F800000, 0f00000000, %p32;
	mul.wide.u32 	%rd16, %r47, 4;
	add.s64 	%rd17, %rd1, %rd16;
	ld.global.f32 	%f74, [%rd17];
	sub.f32 	%f75, %f73, %f74;
	cvt.f64.f32 	%fd68, %f75;
	fma.rn.f64 	%fd69, %fd68, %fd68, %fd87;
	add.s32 	%r48, %r58, 1;
	setp.eq.s32 	%p33, %r54, %r48;
	selp.f32 	%f76, 0f3F800000, 0f00000000, %p33;
	cvt.u64.u32 	%rd18, %r8;
	cvt.u64.u32 	%rd19, %r58;
	add.s64 	%rd20, %rd19, %rd18;
	shl.b64 	%rd21, %rd20, 2;
	add.s64 	%rd22, %rd1, %rd21;
	ld.global.f32 	%f77, [%rd22+4];
	sub.f32 	%f78, %f76, %f77;
	cvt.f64.f32 	%fd70, %f78;
	fma.rn.f64 	%fd71, %fd70, %fd70, %fd69;
	add.s32 	%r49, %r58, 2;
	setp.eq.s32 	%p34, %r54, %r49;
	selp.f32 	%f79, 0f3F800000, 0f00000000, %p34;
	ld.global.f32 	%f80, [%rd22+8];
	sub.f32 	%f81, %f79, %f80;
	cvt.f64.f32 	%fd72, %f81;
	fma.rn.f64 	%fd73, %fd72, %fd72, %fd71;
	add.s32 	%r50, %r58, 3;
	setp.eq.s32 	%p35, %r54, %r50;
	selp.f32 	%f82, 0f3F800000, 0f00000000, %p35;
	ld.global.f32 	%f83, [%rd22+12];
	sub.f32 	%f84, %f82, %f83;
	cvt.f64.f32 	%fd74, %f84;
	fma.rn.f64 	%fd87, %fd74, %fd74, %fd73;
	add.s32 	%r58, %r58, 4;
$L__BB7_11:
	setp.eq.s32 	%p36, %r6, 0;
	@%p36 bra 	$L__BB7_15;
	setp.eq.s32 	%p37, %r6, 1;
	add.s32 	%r51, %r58, %r8;
	setp.eq.s32 	%p38, %r54, %r58;
	selp.f32 	%f85, 0f3F800000, 0f00000000, %p38;
	mul.wide.u32 	%rd23, %r51, 4;
	add.s64 	%rd24, %rd1, %rd23;
	ld.global.f32 	%f86, [%rd24];
	sub.f32 	%f87, %f85, %f86;
	cvt.f64.f32 	%fd75, %f87;
	fma.rn.f64 	%fd87, %fd75, %fd75, %fd87;
	@%p37 bra 	$L__BB7_15;
	setp.eq.s32 	%p39, %r6, 2;
	add.s32 	%r52, %r58, 1;
	setp.eq.s32 	%p40, %r54, %r52;
	selp.f32 	%f88, 0f3F800000, 0f00000000, %p40;
	cvt.u64.u32 	%rd25, %r8;
	cvt.u64.u32 	%rd26, %r58;
	add.s64 	%rd27, %rd26, %rd25;
	shl.b64 	%rd28, %rd27, 2;
	add.s64 	%rd6, %rd1, %rd28;
	ld.global.f32 	%f89, [%rd6+4];
	sub.f32 	%f90, %f88, %f89;
	cvt.f64.f32 	%fd76, %f90;
	fma.rn.f64 	%fd87, %fd76, %fd76, %fd87;
	@%p39 bra 	$L__BB7_15;
	add.s32 	%r53, %r58, 2;
	setp.eq.s32 	%p41, %r54, %r53;
	selp.f32 	%f91, 0f3F800000, 0f00000000, %p41;
	ld.global.f32 	%f92, [%rd6+8];
	sub.f32 	%f93, %f91, %f92;
	cvt.f64.f32 	%fd77, %f93;
	fma.rn.f64 	%fd87, %fd77, %fd77, %fd87;
$L__BB7_15:
	add.s32 	%r54, %r54, 1;
	setp.ne.s32 	%p42, %r54, %r20;
	@%p42 bra 	$L__BB7_2;
$L__BB7_16:
	sqrt.rn.f64 	%fd78, %fd87;
	st.global.f64 	[d_froNorm], %fd78;
	ret;

}
.entry _Z18kern64NormSubFromIPdi(
	.param .u64 .ptr .align 1 _Z18kern64NormSubFromIPdi_param_0,
	.param .u32 _Z18kern64NormSubFromIPdi_param_1
)
{
	.reg .pred 	%p<43>;
	.reg .b32 	%r<60>;
	.reg .b64 	%rd<30>;
	.reg .b64 	%fd<151>;

	ld.param.u64 	%rd7, [_Z18kern64NormSubFromIPdi_param_0];
	ld.param.u32 	%r20, [_Z18kern64NormSubFromIPdi_param_1];
	cvta.to.global.u64 	%rd1, %rd7;
	setp.lt.s32 	%p1, %r20, 1;
	mov.f64 	%fd149, 0d0000000000000000;
	@%p1 bra 	$L__BB8_16;
	and.b32  	%r1, %r20, 15;
	add.s32 	%r2, %r1, -1;
	and.b32  	%r3, %r20, 7;
	add.s32 	%r4, %r3, -1;
	and.b32  	%r5, %r20, 2147483632;
	and.b32  	%r6, %r20, 3;
	add.s64 	%rd2, %rd1, 64;
	mov.f64 	%fd149, 0d0000000000000000;
	mov.b32 	%r54, 0;
$L__BB8_2:
	setp.lt.u32 	%p2, %r20, 16;
	mul.lo.s32 	%r8, %r54, %r20;
	mov.b32 	%r58, 0;
	@%p2 bra 	$L__BB8_5;
	neg.s32 	%r55, %r54;
	mul.wide.u32 	%rd8, %r8, 8;
	add.s64 	%rd29, %rd2, %rd8;
	mov.b32 	%r56, 0;
$L__BB8_4:
	.pragma "nounroll";
	setp.eq.s32 	%p3, %r55, 0;
	selp.f64 	%fd20, 0d3FF0000000000000, 0d0000000000000000, %p3;
	ld.global.f64 	%fd21, [%rd29+-64];
	sub.f64 	%fd22, %fd20, %fd21;
	fma.rn.f64 	%fd23, %fd22, %fd22, %fd149;
	add.s32 	%r24, %r56, 1;
	setp.eq.s32 	%p4, %r54, %r24;
	selp.f64 	%fd24, 0d3FF0000000000000, 0d0000000000000000, %p4;
	ld.global.f64 	%fd25, [%rd29+-56];
	sub.f64 	%fd26, %fd24, %fd25;
	fma.rn.f64 	%fd27, %fd26, %fd26, %fd23;
	add.s32 	%r25, %r56, 2;
	setp.eq.s32 	%p5, %r54, %r25;
	selp.f64 	%fd28, 0d3FF0000000000000, 0d0000000000000000, %p5;
	ld.global.f64 	%fd29, [%rd29+-48];
	sub.f64 	%fd30, %fd28, %fd29;
	fma.rn.f64 	%fd31, %fd30, %fd30, %fd27;
	add.s32 	%r26, %r56, 3;
	setp.eq.s32 	%p6, %r54, %r26;
	selp.f64 	%fd32, 0d3FF0000000000000, 0d0000000000000000, %p6;
	ld.global.f64 	%fd33, [%rd29+-40];
	sub.f64 	%fd34, %fd32, %fd33;
	fma.rn.f64 	%fd35, %fd34, %fd34, %fd31;
	add.s32 	%r27, %r56, 4;
	setp.eq.s32 	%p7, %r54, %r27;
	selp.f64 	%fd36, 0d3FF0000000000000, 0d0000000000000000, %p7;
	ld.global.f64 	%fd37, [%rd29+-32];
	sub.f64 	%fd38, %fd36, %fd37;
	fma.rn.f64 	%fd39, %fd38, %fd38, %fd35;
	add.s32 	%r28, %r56, 5;
	setp.eq.s32 	%p8, %r54, %r28;
	selp.f64 	%fd40, 0d3FF0000000000000, 0d0000000000000000, %p8;
	ld.global.f64 	%fd41, [%rd29+-24];
	sub.f64 	%fd42, %fd40, %fd41;
	fma.rn.f64 	%fd43, %fd42, %fd42, %fd39;
	add.s32 	%r29, %r56, 6;
	setp.eq.s32 	%p9, %r54, %r29;
	selp.f64 	%fd44, 0d3FF0000000000000, 0d0000000000000000, %p9;
	ld.global.f64 	%fd45, [%rd29+-16];
	sub.f64 	%fd46, %fd44, %fd45;
	fma.rn.f64 	%fd47, %fd46, %fd46, %fd43;
	add.s32 	%r30, %r56, 7;
	setp.eq.s32 	%p10, %r54, %r30;
	selp.f64 	%fd48, 0d3FF0000000000000, 0d0000000000000000, %p10;
	ld.global.f64 	%fd49, [%rd29+-8];
	sub.f64 	%fd50, %fd48, %fd49;
	fma.rn.f64 	%fd51, %fd50, %fd50, %fd47;
	add.s32 	%r31, %r56, 8;
	setp.eq.s32 	%p11, %r54, %r31;
	selp.f64 	%fd52, 0d3FF0000000000000, 0d0000000000000000, %p11;
	ld.global.f64 	%fd53, [%rd29];
	sub.f64 	%fd54, %fd52, %fd53;
	fma.rn.f64 	%fd55, %fd54, %fd54, %fd51;
	add.s32 	%r32, %r56, 9;
	setp.eq.s32 	%p12, %r54, %r32;
	selp.f64 	%fd56, 0d3FF0000000000000, 0d0000000000000000, %p12;
	ld.global.f64 	%fd57, [%rd29+8];
	sub.f64 	%fd58, %fd56, %fd57;
	fma.rn.f64 	%fd59, %fd58, %fd58, %fd55;
	add.s32 	%r33, %r56, 10;
	setp.eq.s32 	%p13, %r54, %r33;
	selp.f64 	%fd60, 0d3FF0000000000000, 0d0000000000000000, %p13;
	ld.global.f64 	%fd61, [%rd29+16];
	sub.f64 	%fd62, %fd60, %fd61;
	fma.rn.f64 	%fd63, %fd62, %fd62, %fd59;
	add.s32 	%r34, %r56, 11;
	setp.eq.s32 	%p14, %r54, %r34;
	selp.f64 	%fd64, 0d3FF0000000000000, 0d0000000000000000, %p14;
	ld.global.f64 	%fd65, [%rd29+24];
	sub.f64 	%fd66, %fd64, %fd65;
	fma.rn.f64 	%fd67, %fd66, %fd66, %fd63;
	add.s32 	%r35, %r56, 12;
	setp.eq.s32 	%p15, %r54, %r35;
	selp.f64 	%fd68, 0d3FF0000000000000, 0d0000000000000000, %p15;
	ld.global.f64 	%fd69, [%rd29+32];
	sub.f64 	%fd70, %fd68, %fd69;
	fma.rn.f64 	%fd71, %fd70, %fd70, %fd67;
	add.s32 	%r36, %r56, 13;
	setp.eq.s32 	%p16, %r54, %r36;
	selp.f64 	%fd72, 0d3FF0000000000000, 0d0000000000000000, %p16;
	ld.global.f64 	%fd73, [%rd29+40];
	sub.f64 	%fd74, %fd72, %fd73;
	fma.rn.f64 	%fd75, %fd74, %fd74, %fd71;
	add.s32 	%r37, %r56, 14;
	setp.eq.s32 	%p17, %r54, %r37;
	selp.f64 	%fd76, 0d3FF0000000000000, 0d0000000000000000, %p17;
	ld.global.f64 	%fd77, [%rd29+48];
	sub.f64 	%fd78, %fd76, %fd77;
	fma.rn.f64 	%fd79, %fd78, %fd78, %fd75;
	add.s32 	%r38, %r56, 15;
	setp.eq.s32 	%p18, %r54, %r38;
	selp.f64 	%fd80, 0d3FF0000000000000, 0d0000000000000000, %p18;
	ld.global.f64 	%fd81, [%rd29+56];
	sub.f64 	%fd82, %fd80, %fd81;
	fma.rn.f64 	%fd149, %fd82, %fd82, %fd79;
	add.s32 	%r56, %r56, 16;
	add.s32 	%r55, %r55, 16;
	add.s64 	%rd29, %rd29, 128;
	setp.ne.s32 	%p19, %r56, %r5;
	mov.u32 	%r58, %r5;
	@%p19 bra 	$L__BB8_4;
$L__BB8_5:
	setp.eq.s32 	%p20, %r1, 0;
	@%p20 bra 	$L__BB8_15;
	setp.lt.u32 	%p21, %r2, 7;
	@%p21 bra 	$L__BB8_8;
	add.s32 	%r39, %r58, %r8;
	setp.eq.s32 	%p22, %r54, %r58;
	selp.f64 	%fd84, 0d3FF0000000000000, 0d0000000000000000, %p22;
	mul.wide.u32 	%rd9, %r39, 8;
	add.s64 	%rd10, %rd1, %rd9;
	ld.global.f64 	%fd85, [%rd10];
	sub.f64 	%fd86, %fd84, %fd85;
	fma.rn.f64 	%fd87, %fd86, %fd86, %fd149;
	add.s32 	%r40, %r58, 1;
	setp.eq.s32 	%p23, %r54, %r40;
	selp.f64 	%fd88, 0d3FF0000000000000, 0d0000000000000000, %p23;
	cvt.u64.u32 	%rd11, %r8;
	cvt.u64.u32 	%rd12, %r58;
	add.s64 	%rd13, %rd12, %rd11;
	shl.b64 	%rd14, %rd13, 3;
	add.s64 	%rd15, %rd1, %rd14;
	ld.global.f64 	%fd89, [%rd15+8];
	sub.f64 	%fd90, %fd88, %fd89;
	fma.rn.f64 	%fd91, %fd90, %fd90, %fd87;
	add.s32 	%r41, %r58, 2;
	setp.eq.s32 	%p24, %r54, %r41;
	selp.f64 	%fd92, 0d3FF0000000000000, 0d0000000000000000, %p24;
	ld.global.f64 	%fd93, [%rd15+16];
	sub.f64 	%fd94, %fd92, %fd93;
	fma.rn.f64 	%fd95, %fd94, %fd94, %fd91;
	add.s32 	%r42, %r58, 3;
	setp.eq.s32 	%p25, %r54, %r42;
	selp.f64 	%fd96, 0d3FF0000000000000, 0d0000000000000000, %p25;
	ld.global.f64 	%fd97, [%rd15+24];
	sub.f64 	%fd98, %fd96, %fd97;
	fma.rn.f64 	%fd99, %fd98, %fd98, %fd95;
	add.s32 	%r43, %r58, 4;
	setp.eq.s32 	%p26, %r54, %r43;
	selp.f64 	%fd100, 0d3FF0000000000000, 0d0000000000000000, %p26;
	ld.global.f64 	%fd101, [%rd15+32];
	sub.f64 	%fd102, %fd100, %fd101;
	fma.rn.f64 	%fd103, %fd102, %fd102, %fd99;
	add.s32 	%r44, %r58, 5;
	setp.eq.s32 	%p27, %r54, %r44;
	selp.f64 	%fd104, 0d3FF0000000000000, 0d0000000000000000, %p27;
	ld.global.f64 	%fd105, [%rd15+40];
	sub.f64 	%fd106, %fd104, %fd105;
	fma.rn.f64 	%fd107, %fd106, %fd106, %fd103;
	add.s32 	%r45, %r58, 6;
	setp.eq.s32 	%p28, %r54, %r45;
	selp.f64 	%fd108, 0d3FF0000000000000, 0d0000000000000000, %p28;
	ld.global.f64 	%fd109, [%rd15+48];
	sub.f64 	%fd110, %fd108, %fd109;
	fma.rn.f64 	%fd111, %fd110, %fd110, %fd107;
	add.s32 	%r46, %r58, 7;
	setp.eq.s32 	%p29, %r54, %r46;
	selp.f64 	%fd112, 0d3FF0000000000000, 0d0000000000000000, %p29;
	ld.global.f64 	%fd113, [%rd15+56];
	sub.f64 	%fd114, %fd112, %fd113;
	fma.rn.f64 	%fd149, %fd114, %fd114, %fd111;
	add.s32 	%r58, %r58, 8;
$L__BB8_8:
	setp.eq.s32 	%p30, %r3, 0;
	@%p30 bra 	$L__BB8_15;
	setp.lt.u32 	%p31, %r4, 3;
	@%p31 bra 	$L__BB8_11;
	add.s32 	%r47, %r58, %r8;
	setp.eq.s32 	%p32, %r54, %r58;
	selp.f64 	%fd116, 0d3FF0000000000000, 0d0000000000000000, %p32;
	mul.wide.u32 	%rd16, %r47, 8;
	add.s64 	%rd17, %rd1, %rd16;
	ld.global.f64 	%fd117, [%rd17];
	sub.f64 	%fd118, %fd116, %fd117;
	fma.rn.f64 	%fd119, %fd118, %fd118, %fd149;
	add.s32 	%r48, %r58, 1;
	setp.eq.s32 	%p33, %r54, %r48;
	selp.f64 	%fd120, 0d3FF0000000000000, 0d0000000000000000, %p33;
	cvt.u64.u32 	%rd18, %r8;
	cvt.u64.u32 	%rd19, %r58;
	add.s64 	%rd20, %rd19, %rd18;
	shl.b64 	%rd21, %rd20, 3;
	add.s64 	%rd22, %rd1, %rd21;
	ld.global.f64 	%fd121, [%rd22+8];
	sub.f64 	%fd122, %fd120, %fd121;
	fma.rn.f64 	%fd123, %fd122, %fd122, %fd119;
	add.s32 	%r49, %r58, 2;
	setp.eq.s32 	%p34, %r54, %r49;
	selp.f64 	%fd124, 0d3FF0000000000000, 0d0000000000000000, %p34;
	ld.global.f64 	%fd125, [%rd22+16];
	sub.f64 	%fd126, %fd124, %fd125;
	fma.rn.f64 	%fd127, %fd126, %fd126, %fd123;
	add.s32 	%r50, %r58, 3;
	setp.eq.s32 	%p35, %r54, %r50;
	selp.f64 	%fd128, 0d3FF0000000000000, 0d0000000000000000, %p35;
	ld.global.f64 	%fd129, [%rd22+24];
	sub.f64 	%fd130, %fd128, %fd129;
	fma.rn.f64 	%fd149, %fd130, %fd130, %fd127;
	add.s32 	%r58, %r58, 4;
$L__BB8_11:
	setp.eq.s32 	%p36, %r6, 0;
	@%p36 bra 	$L__BB8_15;
	setp.eq.s32 	%p37, %r6, 1;
	add.s32 	%r51, %r58, %r8;
	setp.eq.s32 	%p38, %r54, %r58;
	selp.f64 	%fd131, 0d3FF0000000000000, 0d0000000000000000, %p38;
	mul.wide.u32 	%rd23, %r51, 8;
	add.s64 	%rd24, %rd1, %rd23;
	ld.global.f64 	%fd132, [%rd24];
	sub.f64 	%fd133, %fd131, %fd132;
	fma.rn.f64 	%fd149, %fd133, %fd133, %fd149;
	@%p37 bra 	$L__BB8_15;
	setp.eq.s32 	%p39, %r6, 2;
	add.s32 	%r52, %r58, 1;
	setp.eq.s32 	%p40, %r54, %r52;
	selp.f64 	%fd134, 0d3FF0000000000000, 0d0000000000000000, %p40;
	cvt.u64.u32 	%rd25, %r8;
	cvt.u64.u32 	%rd26, %r58;
	add.s64 	%rd27, %rd26, %rd25;
	shl.b64 	%rd28, %rd27, 3;
	add.s64 	%rd6, %rd1, %rd28;
	ld.global.f64 	%fd135, [%rd6+8];
	sub.f64 	%fd136, %fd134, %fd135;
	fma.rn.f64 	%fd149, %fd136, %fd136, %fd149;
	@%p39 bra 	$L__BB8_15;
	add.s32 	%r53, %r58, 2;
	setp.eq.s32 	%p41, %r54, %r53;
	selp.f64 	%fd137, 0d3FF0000000000000, 0d0000000000000000, %p41;
	ld.global.f64 	%fd138, [%rd6+16];
	sub.f64 	%fd139, %fd137, %fd138;
	fma.rn.f64 	%fd149, %fd139, %fd139, %fd149;
$L__BB8_15:
	add.s32 	%r54, %r54, 1;
	setp.ne.s32 	%p42, %r54, %r20;
	@%p42 bra 	$L__BB8_2;
$L__BB8_16:
	sqrt.rn.f64 	%fd140, %fd149;
	st.global.f64 	[d_froNorm], %fd140;
	ret;

}
.entry _Z11kern32Add3IPfi(
	.param .u64 .ptr .align 1 _Z11kern32Add3IPfi_param_0,
	.param .u32 _Z11kern32Add3IPfi_param_1
)
{
	.reg .pred 	%p<10>;
	.reg .b32 	%r<118>;
	.reg .b32 	%f<59>;
	.reg .b64 	%rd<91>;

	ld.param.u64 	%rd6, [_Z11kern32Add3IPfi_param_0];
	ld.param.u32 	%r66, [_Z11kern32Add3IPfi_param_1];
	cvta.to.global.u64 	%rd1, %rd6;
	setp.lt.s32 	%p1, %r66, 1;
	@%p1 bra 	$L__BB9_13;
	ld.param.u32 	%r87, [_Z11kern32Add3IPfi_param_1];
	add.s32 	%r68, %r87, -1;
	setp.lt.u32 	%p2, %r68, 15;
	mov.b32 	%r114, 0;
	@%p2 bra 	$L__BB9_4;
	ld.param.u32 	%r97, [_Z11kern32Add3IPfi_param_1];
	and.b32  	%r70, %r97, 2147483632;
	neg.s32 	%r112, %r70;
	add.s64 	%rd90, %rd1, 60;
	mul.lo.s32 	%r111, %r97, 15;
	mul.lo.s32 	%r110, %r97, 14;
	mul.lo.s32 	%r109, %r97, 13;
	mul.lo.s32 	%r108, %r97, 12;
	mul.lo.s32 	%r107, %r97, 11;
	mul.lo.s32 	%r106, %r97, 10;
	mul.lo.s32 	%r105, %r97, 9;
	shl.b32 	%r104, %r97, 3;
	mul.lo.s32 	%r103, %r97, 7;
	mul.lo.s32 	%r102, %r97, 6;
	mul.lo.s32 	%r101, %r97, 5;
	shl.b32 	%r100, %r97, 2;
	mul.lo.s32 	%r99, %r97, 3;
	shl.b32 	%r98, %r97, 1;
	mov.b32 	%r96, 0;
$L__BB9_3:
	.pragma "nounroll";
	ld.param.u32 	%r89, [_Z11kern32Add3IPfi_param_1];
	ld.param.u64 	%rd88, [_Z11kern32Add3IPfi_param_0];
	and.b32  	%r114, %r89, 2147483632;
	mul.wide.u32 	%rd7, %r111, 4;
	mul.wide.u32 	%rd8, %r110, 4;
	mul.wide.u32 	%rd9, %r109, 4;
	mul.wide.u32 	%rd10, %r108, 4;
	mul.wide.u32 	%rd11, %r107, 4;
	mul.wide.u32 	%rd12, %r106, 4;
	mul.wide.u32 	%rd13, %r105, 4;
	mul.wide.u32 	%rd14, %r104, 4;
	mul.wide.u32 	%rd15, %r103, 4;
	mul.wide.u32 	%rd16, %r102, 4;
	mul.wide.u32 	%rd17, %r101, 4;
	mul.wide.u32 	%rd18, %r100, 4;
	mul.wide.u32 	%rd19, %r99, 4;
	mul.wide.u32 	%rd20, %r98, 4;
	mul.wide.u32 	%rd21, %r97, 4;
	cvta.to.global.u64 	%rd22, %rd88;
	mul.wide.u32 	%rd23, %r96, 4;
	add.s64 	%rd24, %rd22, %rd23;
	ld.global.f32 	%f1, [%rd24];
	add.f32 	%f2, %f1, 0f40400000;
	st.global.f32 	[%rd24], %f2;
	add.s64 	%rd25, %rd90, %rd21;
	ld.global.f32 	%f3, [%rd25+-56];
	add.f32 	%f4, %f3, 0f40400000;
	st.global.f32 	[%rd25+-56], %f4;
	add.s64 	%rd26, %rd90, %rd20;
	ld.global.f32 	%f5, [%rd26+-52];
	add.f32 	%f6, %f5, 0f40400000;
	st.global.f32 	[%rd26+-52], %f6;
	add.s64 	%rd27, %rd90, %rd19;
	ld.global.f32 	%f7, [%rd27+-48];
	add.f32 	%f8, %f7, 0f40400000;
	st.global.f32 	[%rd27+-48], %f8;
	add.s64 	%rd28, %rd90, %rd18;
	ld.global.f32 	%f9, [%rd28+-44];
	add.f32 	%f10, %f9, 0f40400000;
	st.global.f32 	[%rd28+-44], %f10;
	add.s64 	%rd29, %rd90, %rd17;
	ld.global.f32 	%f11, [%rd29+-40];
	add.f32 	%f12, %f11, 0f40400000;
	st.global.f32 	[%rd29+-40], %f12;
	add.s64 	%rd30, %rd90, %rd16;
	ld.global.f32 	%f13, [%rd30+-36];
	add.f32 	%f14, %f13, 0f40400000;
	st.global.f32 	[%rd30+-36], %f14;
	add.s64 	%rd31, %rd90, %rd15;
	ld.global.f32 	%f15, [%rd31+-32];
	add.f32 	%f16, %f15, 0f40400000;
	st.global.f32 	[%rd31+-32], %f16;
	add.s64 	%rd32, %rd90, %rd14;
	ld.global.f32 	%f17, [%rd32+-28];
	add.f32 	%f18, %f17, 0f40400000;
	st.global.f32 	[%rd32+-28], %f18;
	add.s64 	%rd33, %rd90, %rd13;
	ld.global.f32 	%f19, [%rd33+-24];
	add.f32 	%f20, %f19, 0f40400000;
	st.global.f32 	[%rd33+-24], %f20;
	add.s64 	%rd34, %rd90, %rd12;
	ld.global.f32 	%f21, [%rd34+-20];
	add.f32 	%f22, %f21, 0f40400000;
	st.global.f32 	[%rd34+-20], %f22;
	add.s64 	%rd35, %rd90, %rd11;
	ld.global.f32 	%f23, [%rd35+-16];
	add.f32 	%f24, %f23, 0f40400000;
	st.global.f32 	[%rd35+-16], %f24;
	add.s64 	%rd36, %rd90, %rd10;
	ld.global.f32 	%f25, [%rd36+-12];
	add.f32 	%f26, %f25, 0f40400000;
	st.global.f32 	[%rd36+-12], %f26;
	add.s64 	%rd37, %rd90, %rd9;
	ld.global.f32 	%f27, [%rd37+-8];
	add.f32 	%f28, %f27, 0f40400000;
	st.global.f32 	[%rd37+-8], %f28;
	add.s64 	%rd38, %rd90, %rd8;
	ld.global.f32 	%f29, [%rd38+-4];
	add.f32 	%f30, %f29, 0f40400000;
	st.global.f32 	[%rd38+-4], %f30;
	add.s64 	%rd39, %rd90, %rd7;
	ld.global.f32 	%f31, [%rd39];
	add.f32 	%f32, %f31, 0f40400000;
	st.global.f32 	[%rd39], %f32;
	add.s32 	%r112, %r112, 16;
	add.s64 	%rd90, %rd90, 64;
	shl.b32 	%r71, %r89, 4;
	add.s32 	%r111, %r111, %r71;
	add.s32 	%r110, %r110, %r71;
	add.s32 	%r109, %r109, %r71;
	add.s32 	%r108, %r108, %r71;
	add.s32 	%r107, %r107, %r71;
	add.s32 	%r106, %r106, %r71;
	add.s32 	%r105, %r105, %r71;
	add.s32 	%r104, %r104, %r71;
	add.s32 	%r103, %r103, %r71;
	add.s32 	%r102, %r102, %r71;
	add.s32 	%r101, %r101, %r71;
	add.s32 	%r100, %r100, %r71;
	add.s32 	%r99, %r99, %r71;
	add.s32 	%r98, %r98, %r71;
	add.s32 	%r97, %r97, %r71;
	add.s32 	%r72, %r71, %r96;
	add.s32 	%r96, %r72, 16;
	setp.ne.s32 	%p3, %r112, 0;
	@%p3 bra 	$L__BB9_3;
$L__BB9_4:
	ld.param.u32 	%r90, [_Z11kern32Add3IPfi_param_1];
	and.b32  	%r52, %r90, 15;
	setp.eq.s32 	%p4, %r52, 0;
	@%p4 bra 	$L__BB9_13;
	ld.param.u32 	%r91, [_Z11kern32Add3IPfi_param_1];
	ld.param.u64 	%rd89, [_Z11kern32Add3IPfi_param_0];
	cvta.to.global.u64 	%rd5, %rd89;
	and.b32  	%r53, %r91, 7;
	setp.lt.u32 	%p5, %r52, 8;
	@%p5 bra 	$L__BB9_7;
	ld.param.u32 	%r92, [_Z11kern32Add3IPfi_param_1];
	mul.lo.s32 	%r73, %r114, %r92;
	add.s32 	%r74, %r73, %r114;
	mul.wide.u32 	%rd40, %r74, 4;
	add.s64 	%rd41, %rd5, %rd40;
	ld.global.f32 	%f33, [%rd41];
	add.f32 	%f34, %f33, 0f40400000;
	st.global.f32 	[%rd41], %f34;
	add.s32 	%r75, %r73, %r92;
	cvt.u64.u32 	%rd42, %r75;
	cvt.u64.u32 	%rd43, %r114;
	add.s64 	%rd44, %rd42, %rd43;
	shl.b64 	%rd45, %rd44, 2;
	add.s64 	%rd46, %rd5, %rd45;
	ld.global.f32 	%f35, [%rd46+4];
	add.f32 	%f36, %f35, 0f40400000;
	st.global.f32 	[%rd46+4], %f36;
	add.s32 	%r76, %r75, %r92;
	cvt.u64.u32 	%rd47, %r76;
	add.s64 	%rd48, %rd47, %rd43;
	shl.b64 	%rd49, %rd48, 2;
	add.s64 	%rd50, %rd5, %rd49;
	ld.global.f32 	%f37, [%rd50+8];
	add.f32 	%f38, %f37, 0f40400000;
	st.global.f32 	[%rd50+8], %f38;
	add.s32 	%r77, %r76, %r92;
	cvt.u64.u32 	%rd51, %r77;
	add.s64 	%rd52, %rd51, %rd43;
	shl.b64 	%rd53, %rd52, 2;
	add.s64 	%rd54, %rd5, %rd53;
	ld.global.f32 	%f39, [%rd54+12];
	add.f32 	%f40, %f39, 0f40400000;
	st.global.f32 	[%rd54+12], %f40;
	add.s32 	%r78, %r77, %r92;
	cvt.u64.u32 	%rd55, %r78;
	add.s64 	%rd56, %rd55, %rd43;
	shl.b64 	%rd57, %rd56, 2;
	add.s64 	%rd58, %rd5, %rd57;
	ld.global.f32 	%f41, [%rd58+16];
	add.f32 	%f42, %f41, 0f40400000;
	st.global.f32 	[%rd58+16], %f42;
	add.s32 	%r79, %r78, %r92;
	cvt.u64.u32 	%rd59, %r79;
	add.s64 	%rd60, %rd59, %rd43;
	shl.b64 	%rd61, %rd60, 2;
	add.s64 	%rd62, %rd5, %rd61;
	ld.global.f32 	%f43, [%rd62+20];
	add.f32 	%f44, %f43, 0f40400000;
	st.global.f32 	[%rd62+20], %f44;
	add.s32 	%r80, %r79, %r92;
	cvt.u64.u32 	%rd63, %r80;
	add.s64 	%rd64, %rd63, %rd43;
	shl.b64 	%rd65, %rd64, 2;
	add.s64 	%rd66, %rd5, %rd65;
	ld.global.f32 	%f45, [%rd66+24];
	add.f32 	%f46, %f45, 0f40400000;
	st.global.f32 	[%rd66+24], %f46;
	add.s32 	%r81, %r80, %r92;
	cvt.u64.u32 	%rd67, %r81;
	add.s64 	%rd68, %rd67, %rd43;
	shl.b64 	%rd69, %rd68, 2;
	add.s64 	%rd70, %rd5, %rd69;
	ld.global.f32 	%f47, [%rd70+28];
	add.f32 	%f48, %f47, 0f40400000;
	st.global.f32 	[%rd70+28], %f48;
	add.s32 	%r114, %r114, 8;
$L__BB9_7:
	setp.eq.s32 	%p6, %r53, 0;
	@%p6 bra 	$L__BB9_13;
	ld.param.u32 	%r93, [_Z11kern32Add3IPfi_param_1];
	and.b32  	%r56, %r93, 3;
	setp.lt.u32 	%p7, %r53, 4;
	@%p7 bra 	$L__BB9_10;
	ld.param.u32 	%r94, [_Z11kern32Add3IPfi_param_1];
	mul.lo.s32 	%r82, %r114, %r94;
	add.s32 	%r83, %r82, %r114;
	mul.wide.u32 	%rd71, %r83, 4;
	add.s64 	%rd72, %rd5, %rd71;
	ld.global.f32 	%f49, [%rd72];
	add.f32 	%f50, %f49, 0f40400000;
	st.global.f32 	[%rd72], %f50;
	add.s32 	%r84, %r82, %r94;
	cvt.u64.u32 	%rd73, %r84;
	cvt.u64.u32 	%rd74, %r114;
	add.s64 	%rd75, %rd73, %rd74;
	shl.b64 	%rd76, %rd75, 2;
	add.s64 	%rd77, %rd5, %rd76;
	ld.global.f32 	%f51, [%rd77+4];
	add.f32 	%f52, %f51, 0f40400000;
	st.global.f32 	[%rd77+4], %f52;
	add.s32 	%r85, %r84, %r94;
	cvt.u64.u32 	%rd78, %r85;
	add.s64 	%rd79, %rd78, %rd74;
	shl.b64 	%rd80, %rd79, 2;
	add.s64 	%rd81, %rd5, %rd80;
	ld.global.f32 	%f53, [%rd81+8];
	add.f32 	%f54, %f53, 0f40400000;
	st.global.f32 	[%rd81+8], %f54;
	add.s32 	%r86, %r85, %r94;
	cvt.u64.u32 	%rd82, %r86;
	add.s64 	%rd83, %rd82, %rd74;
	shl.b64 	%rd84, %rd83, 2;
	add.s64 	%rd85, %rd5, %rd84;
	ld.global.f32 	%f55, [%rd85+12];
	add.f32 	%f56, %f55, 0f40400000;
	st.global.f32 	[%rd85+12], %f56;
	add.s32 	%r114, %r114, 4;
$L__BB9_10:
	setp.eq.s32 	%p8, %r56, 0;
	@%p8 bra 	$L__BB9_13;
	ld.param.u32 	%r95, [_Z11kern32Add3IPfi_param_1];
	add.s32 	%r59, %r95, 1;
	mad.lo.s32 	%r117, %r114, %r95, %r114;
	neg.s32 	%r116, %r56;
$L__BB9_12:
	.pragma "nounroll";
	mul.wide.u32 	%rd86, %r117, 4;
	add.s64 	%rd87, %rd5, %rd86;
	ld.global.f32 	%f57, [%rd87];
	add.f32 	%f58, %f57, 0f40400000;
	st.global.f32 	[%rd87], %f58;
	add.s32 	%r117, %r117, %r59;
	add.s32 	%r116, %r116, 1;
	setp.ne.s32 	%p9, %r116, 0;
	@%p9 bra 	$L__BB9_12;
$L__BB9_13:
	ret;

}
.entry _Z11kern64Add3IPdi(
	.param .u64 .ptr .align 1 _Z11kern64Add3IPdi_param_0,
	.param .u32 _Z11kern64Add3IPdi_param_1
)
{
	.reg .pred 	%p<10>;
	.reg .b32 	%r<118>;
	.reg .b64 	%rd<91>;
	.reg .b64 	%fd<59>;

	ld.param.u64 	%rd6, [_Z11kern64Add3IPdi_param_0];
	ld.param.u32 	%r66, [_Z11kern64Add3IPdi_param_1];
	cvta.to.global.u64 	%rd1, %rd6;
	setp.lt.s32 	%p1, %r66, 1;
	@%p1 bra 	$L__BB10_13;
	ld.param.u32 	%r87, [_Z11kern64Add3IPdi_param_1];
	add.s32 	%r68, %r87, -1;
	setp.lt.u32 	%p2, %r68, 15;
	mov.b32 	%r114, 0;
	@%p2 bra 	$L__BB10_4;
	ld.param.u32 	%r97, [_Z11kern64Add3IPdi_param_1];
	and.b32  	%r70, %r97, 2147483632;
	neg.s32 	%r112, %r70;
	add.s64 	%rd90, %rd1, 120;
	mul.lo.s32 	%r111, %r97, 15;
	mul.lo.s32 	%r110, %r97, 14;
	mul.lo.s32 	%r109, %r97, 13;
	mul.lo.s32 	%r108, %r97, 12;
	mul.lo.s32 	%r107, %r97, 11;
	mul.lo.s32 	%r106, %r97, 10;
	mul.lo.s32 	%r105, %r97, 9;
	shl.b32 	%r104, %r97, 3;
	mul.lo.s32 	%r103, %r97, 7;
	mul.lo.s32 	%r102, %r97, 6;
	mul.lo.s32 	%r101, %r97, 5;
	shl.b32 	%r100, %r97, 2;
	mul.lo.s32 	%r99, %r97, 3;
	shl.b32 	%r98, %r97, 1;
	mov.b32 	%r96, 0;
$L__BB10_3:
	.pragma "nounroll";
	ld.param.u32 	%r89, [_Z11kern64Add3IPdi_param_1];
	ld.param.u64 	%rd88, [_Z11kern64Add3IPdi_param_0];
	and.b32  	%r114, %r89, 2147483632;
	mul.wide.u32 	%rd7, %r111, 8;
	mul.wide.u32 	%rd8, %r110, 8;
	mul.wide.u32 	%rd9, %r109, 8;
	mul.wide.u32 	%rd10, %r108, 8;
	mul.wide.u32 	%rd11, %r107, 8;
	mul.wide.u32 	%rd12, %r106, 8;
	mul.wide.u32 	%rd13, %r105, 8;
	mul.wide.u32 	%rd14, %r104, 8;
	mul.wide.u32 	%rd15, %r103, 8;
	mul.wide.u32 	%rd16, %r102, 8;
	mul.wide.u32 	%rd17, %r101, 8;
	mul.wide.u32 	%rd18, %r100, 8;
	mul.wide.u32 	%rd19, %r99, 8;
	mul.wide.u32 	%rd20, %r98, 8;
	mul.wide.u32 	%rd21, %r97, 8;
	cvta.to.global.u64 	%rd22, %rd88;
	mul.wide.u32 	%rd23, %r96, 8;
	add.s64 	%rd24, %rd22, %rd23;
	ld.global.f64 	%fd1, [%rd24];
	add.f64 	%fd2, %fd1, 0d4008000000000000;
	st.global.f64 	[%rd24], %fd2;
	add.s64 	%rd25, %rd90, %rd21;
	ld.global.f64 	%fd3, [%rd25+-112];
	add.f64 	%fd4, %fd3, 0d4008000000000000;
	st.global.f64 	[%rd25+-112], %fd4;
	add.s64 	%rd26, %rd90, %rd20;
	ld.global.f64 	%fd5, [%rd26+-104];
	add.f64 	%fd6, %fd5, 0d4008000000000000;
	st.global.f64 	[%rd26+-104], %fd6;
	add.s64 	%rd27, %rd90, %rd19;
	ld.global.f64 	%fd7, [%rd27+-96];
	add.f64 	%fd8, %fd7, 0d4008000000000000;
	st.global.f64 	[%rd27+-96], %fd8;
	add.s64 	%rd28, %rd90, %rd18;
	ld.global.f64 	%fd9, [%rd28+-88];
	add.f64 	%fd10, %fd9, 0d4008000000000000;
	st.global.f64 	[%rd28+-88], %fd10;
	add.s64 	%rd29, %rd90, %rd17;
	ld.global.f64 	%fd11, [%rd29+-80];
	add.f64 	%fd12, %fd11, 0d4008000000000000;
	st.global.f64 	[%rd29+-80], %fd12;
	add.s64 	%rd30, %rd90, %rd16;
	ld.global.f64 	%fd13, [%rd30+-72];
	add.f64 	%fd14, %fd13, 0d4008000000000000;
	st.global.f64 	[%rd30+-72], %fd14;
	add.s64 	%rd31, %rd90, %rd15;
	ld.global.f64 	%fd15, [%rd31+-64];
	add.f64 	%fd16, %fd15, 0d4008000000000000;
	st.global.f64 	[%rd31+-64], %fd16;
	add.s64 	%rd32, %rd90, %rd14;
	ld.global.f64 	%fd17, [%rd32+-56];
	add.f64 	%fd18, %fd17, 0d4008000000000000;
	st.global.f64 	[%rd32+-56], %fd18;
	add.s64 	%rd33, %rd90, %rd13;
	ld.global.f64 	%fd19, [%rd33+-48];
	add.f64 	%fd20, %fd19, 0d4008000000000000;
	st.global.f64 	[%rd33+-48], %fd20;
	add.s64 	%rd34, %rd90, %rd12;
	ld.global.f64 	%fd21, [%rd34+-40];
	add.f64 	%fd22, %fd21, 0d4008000000000000;
	st.global.f64 	[%rd34+-40], %fd22;
	add.s64 	%rd35, %rd90, %rd11;
	ld.global.f64 	%fd23, [%rd35+-32];
	add.f64 	%fd24, %fd23, 0d4008000000000000;
	st.global.f64 	[%rd35+-32], %fd24;
	add.s64 	%rd36, %rd90, %rd10;
	ld.global.f64 	%fd25, [%rd36+-24];
	add.f64 	%fd26, %fd25, 0d4008000000000000;
	st.global.f64 	[%rd36+-24], %fd26;
	add.s64 	%rd37, %rd90, %rd9;
	ld.global.f64 	%fd27, [%rd37+-16];
	add.f64 	%fd28, %fd27, 0d4008000000000000;
	st.global.f64 	[%rd37+-16], %fd28;
	add.s64 	%rd38, %rd90, %rd8;
	ld.global.f64 	%fd29, [%rd38+-8];
	add.f64 	%fd30, %fd29, 0d4008000000000000;
	st.global.f64 	[%rd38+-8], %fd30;
	add.s64 	%rd39, %rd90, %rd7;
	ld.global.f64 	%fd31, [%rd39];
	add.f64 	%fd32, %fd31, 0d4008000000000000;
	st.global.f64 	[%rd39], %fd32;
	add.s32 	%r112, %r112, 16;
	add.s64 	%rd90, %rd90, 128;
	shl.b32 	%r71, %r89, 4;
	add.s32 	%r111, %r111, %r71;
	add.s32 	%r110, %r110, %r71;
	add.s32 	%r109, %r109, %r71;
	add.s32 	%r108, %r108, %r71;
	add.s32 	%r107, %r107, %r71;
	add.s32 	%r106, %r106, %r71;
	add.s32 	%r105, %r105, %r71;
	add.s32 	%r104, %r104, %r71;
	add.s32 	%r103, %r103, %r71;
	add.s32 	%r102, %r102, %r71;
	add.s32 	%r101, %r101, %r71;
	add.s32 	%r100, %r100, %r71;
	add.s32 	%r99, %r99, %r71;
	add.s32 	%r98, %r98, %r71;
	add.s32 	%r97, %r97, %r71;
	add.s32 	%r72, %r71, %r96;
	add.s32 	%r96, %r72, 16;
	setp.ne.s32 	%p3, %r112, 0;
	@%p3 bra 	$L__BB10_3;
$L__BB10_4:
	ld.param.u32 	%r90, [_Z11kern64Add3IPdi_param_1];
	and.b32  	%r52, %r90, 15;
	setp.eq.s32 	%p4, %r52, 0;
	@%p4 bra 	$L__BB10_13;
	ld.param.u32 	%r91, [_Z11kern64Add3IPdi_param_1];
	ld.param.u64 	%rd89, [_Z11kern64Add3IPdi_param_0];
	cvta.to.global.u64 	%rd5, %rd89;
	and.b32  	%r53, %r91, 7;
	setp.lt.u32 	%p5, %r52, 8;
	@%p5 bra 	$L__BB10_7;
	ld.param.u32 	%r92, [_Z11kern64Add3IPdi_param_1];
	mul.lo.s32 	%r73, %r114, %r92;
	add.s32 	%r74, %r73, %r114;
	mul.wide.u32 	%rd40, %r74, 8;
	add.s64 	%rd41, %rd5, %rd40;
	ld.global.f64 	%fd33, [%rd41];
	add.f64 	%fd34, %fd33, 0d4008000000000000;
	st.global.f64 	[%rd41], %fd34;
	add.s32 	%r75, %r73, %r92;
	cvt.u64.u32 	%rd42, %r75;
	cvt.u64.u32 	%rd43, %r114;
	add.s64 	%rd44, %rd42, %rd43;
	shl.b64 	%rd45, %rd44, 3;
	add.s64 	%rd46, %rd5, %rd45;
	ld.global.f64 	%fd35, [%rd46+8];
	add.f64 	%fd36, %fd35, 0d4008000000000000;
	st.global.f64 	[%rd46+8], %fd36;
	add.s32 	%r76, %r75, %r92;
	cvt.u64.u32 	%rd47, %r76;
	add.s64 	%rd48, %rd47, %rd43;
	shl.b64 	%rd49, %rd48, 3;
	add.s64 	%rd50, %rd5, %rd49;
	ld.global.f64 	%fd37, [%rd50+16];
	add.f64 	%fd38, %fd37, 0d4008000000000000;
	st.global.f64 	[%rd50+16], %fd38;
	add.s32 	%r77, %r76, %r92;
	cvt.u64.u32 	%rd51, %r77;
	add.s64 	%rd52, %rd51, %rd43;
	shl.b64 	%rd53, %rd52, 3;
	add.s64 	%rd54, %rd5, %rd53;
	ld.global.f64 	%fd39, [%rd54+24];
	add.f64 	%fd40, %fd39, 0d4008000000000000;
	st.global.f64 	[%rd54+24], %fd40;
	add.s32 	%r78, %r77, %r92;
	cvt.u64.u32 	%rd55, %r78;
	add.s64 	%rd56, %rd55, %rd43;
	shl.b64 	%rd57, %rd56, 3;
	add.s64 	%rd58, %rd5, %rd57;
	ld.global.f64 	%fd41, [%rd58+32];
	add.f64 	%fd42, %fd41, 0d4008000000000000;
	st.global.f64 	[%rd58+32], %fd42;
	add.s32 	%r79, %r78, %r92;
	cvt.u64.u32 	%rd59, %r79;
	add.s64 	%rd60, %rd59, %rd43;
	shl.b64 	%rd61, %rd60, 3;
	add.s64 	%rd62, %rd5, %rd61;
	ld.global.f64 	%fd43, [%rd62+40];
	add.f64 	%fd44, %fd43, 0d4008000000000000;
	st.global.f64 	[%rd62+40], %fd44;
	add.s32 	%r80, %r79, %r92;
	cvt.u64.u32 	%rd63, %r80;
	add.s64 	%rd64, %rd63, %rd43;
	shl.b64 	%rd65, %rd64, 3;
	add.s64 	%rd66, %rd5, %rd65;
	ld.global.f64 	%fd45, [%rd66+48];
	add.f64 	%fd46, %fd45, 0d4008000000000000;
	st.global.f64 	[%rd66+48], %fd46;
	add.s32 	%r81, %r80, %r92;
	cvt.u64.u32 	%rd67, %r81;
	add.s64 	%rd68, %rd67, %rd43;
	shl.b64 	%rd69, %rd68, 3;
	add.s64 	%rd70, %rd5, %rd69;
	ld.global.f64 	%fd47, [%rd70+56];
	add.f64 	%fd48, %fd47, 0d4008000000000000;
	st.global.f64 	[%rd70+56], %fd48;
	add.s32 	%r114, %r114, 8;
$L__BB10_7:
	setp.eq.s32 	%p6, %r53, 0;
	@%p6 bra 	$L__BB10_13;
	ld.param.u32 	%r93, [_Z11kern64Add3IPdi_param_1];
	and.b32  	%r56, %r93, 3;
	setp.lt.u32 	%p7, %r53, 4;
	@%p7 bra 	$L__BB10_10;
	ld.param.u32 	%r94, [_Z11kern64Add3IPdi_param_1];
	mul.lo.s32 	%r82, %r114, %r94;
	add.s32 	%r83, %r82, %r114;
	mul.wide.u32 	%rd71, %r83, 8;
	add.s64 	%rd72, %rd5, %rd71;
	ld.global.f64 	%fd49, [%rd72];
	add.f64 	%fd50, %fd49, 0d4008000000000000;
	st.global.f64 	[%rd72], %fd50;
	add.s32 	%r84, %r82, %r94;
	cvt.u64.u32 	%rd73, %r84;
	cvt.u64.u32 	%rd74, %r114;
	add.s64 	%rd75, %rd73, %rd74;
	shl.b64 	%rd76, %rd75, 3;
	add.s64 	%rd77, %rd5, %rd76;
	ld.global.f64 	%fd51, [%rd77+8];
	add.f64 	%fd52, %fd51, 0d4008000000000000;
	st.global.f64 	[%rd77+8], %fd52;
	add.s32 	%r85, %r84, %r94;
	cvt.u64.u32 	%rd78, %r85;
	add.s64 	%rd79, %rd78, %rd74;
	shl.b64 	%rd80, %rd79, 3;
	add.s64 	%rd81, %rd5, %rd80;
	ld.global.f64 	%fd53, [%rd81+16];
	add.f64 	%fd54, %fd53, 0d4008000000000000;
	st.global.f64 	[%rd81+16], %fd54;
	add.s32 	%r86, %r85, %r94;
	cvt.u64.u32 	%rd82, %r86;
	add.s64 	%rd83, %rd82, %rd74;
	shl.b64 	%rd84, %rd83, 3;
	add.s64 	%rd85, %rd5, %rd84;
	ld.global.f64 	%fd55, [%rd85+24];
	add.f64 	%fd56, %fd55, 0d4008000000000000;
	st.global.f64 	[%rd85+24], %fd56;
	add.s32 	%r114, %r114, 4;
$L__BB10_10:
	setp.eq.s32 	%p8, %r56, 0;
	@%p8 bra 	$L__BB10_13;
	ld.param.u32 	%r95, [_Z11kern64Add3IPdi_param_1];
	add.s32 	%r59, %r95, 1;
	mad.lo.s32 	%r117, %r114, %r95, %r114;
	neg.s32 	%r116, %r56;
$L__BB10_12:
	.pragma "nounroll";
	mul.wide.u32 	%rd86, %r117, 8;
	add.s64 	%rd87, %rd5, %rd86;
	ld.global.f64 	%fd57, [%rd87];
	add.f64 	%fd58, %fd57, 0d4008000000000000;
	st.global.f64 	[%rd87], %fd58;
	add.s32 	%r117, %r117, %r59;
	add.s32 	%r116, %r116, 1;
	setp.ne.s32 	%p9, %r116, 0;
	@%p9 bra 	$L__BB10_12;
$L__BB10_13:
	ret;

}


// ===== COMPILED SASS (sm_100) =====

	.target	sm_100

	.elftype	@"ET_EXEC"


//--------------------- .note.nv.tkinfo           --------------------------
	.section	.note.nv.tkinfo,"",@"SHT_NOTE"
	.sectionflags	@"SHF_NOTE_NV_TKINFO"
	.tkinfo
        /*0018*/ 	.word	0x00000002
        /*0030*/ 	.string	""
        /*0030*/ 	.string	"ptxas"
        /*0030*/ 	.string	"Cuda compilation tools, release 13.0, V13.0.88"
        /*0030*/ 	.string	"Build cuda_13.0.r13.0/compiler.36424714_0"
        /*0030*/ 	.string	"-arch sm_100 -m 64 "



//--------------------- .note.nv.cuinfo           --------------------------
	.section	.note.nv.cuinfo,"",@"SHT_NOTE"
	.sectionflags	@"SHF_NOTE_NV_CUINFO"
        /*0018*/ 	.short	0x0002
        /*001a*/ 	.short	0x0064
        /*001c*/ 	.short	0x0082
	.zero		2


//--------------------- .nv.info                  --------------------------
	.section	.nv.info,"",@"SHT_CUDA_INFO"
	.align	4


	//----- nvinfo : EIATTR_REGCOUNT
	.align		4
        /*0000*/ 	.byte	0x04, 0x2f
        /*0002*/ 	.short	(.L_2 - .L_1)
	.align		4
.L_1:
        /*0004*/ 	.word	index@(_Z10kern32to16P6__halfPKfl)
        /*0008*/ 	.word	0x00000011


	//----- nvinfo : EIATTR_FRAME_SIZE
	.align		4
.L_2:
        /*000c*/ 	.byte	0x04, 0x11
        /*000e*/ 	.short	(.L_4 - .L_3)
	.align		4
.L_3:
        /*0010*/ 	.word	index@(_Z10kern32to16P6__halfPKfl)
        /*0014*/ 	.word	0x00000000


	//----- nvinfo : EIATTR_REGCOUNT
	.align		4
.L_4:
        /*0018*/ 	.byte	0x04, 0x2f
        /*001a*/ 	.short	(.L_6 - .L_5)
	.align		4
.L_5:
        /*001c*/ 	.word	index@(_Z10kern16to32PfPK6__halfl)
        /*0020*/ 	.word	0x00000014


	//----- nvinfo : EIATTR_FRAME_SIZE
	.align		4
.L_6:
        /*0024*/ 	.byte	0x04, 0x11
        /*0026*/ 	.short	(.L_8 - .L_7)
	.align		4
.L_7:
        /*0028*/ 	.word	index@(_Z10kern16to32PfPK6__halfl)
        /*002c*/ 	.word	0x00000000


	//----- nvinfo : EIATTR_REGCOUNT
	.align		4
.L_8:
        /*0030*/ 	.byte	0x04, 0x2f
        /*0032*/ 	.short	(.L_10 - .L_9)
	.align		4
.L_9:
        /*0034*/ 	.word	index@(_Z10kern32to64PdPKfl)
        /*0038*/ 	.word	0x00000019


	//----- nvinfo : EIATTR_FRAME_SIZE
	.align		4
.L_10:
        /*003c*/ 	.byte	0x04, 0x11
        /*003e*/ 	.short	(.L_12 - .L_11)
	.align		4
.L_11:
        /*0040*/ 	.word	index@(_Z10kern32to64PdPKfl)
        /*0044*/ 	.word	0x00000000


	//----- nvinfo : EIATTR_REGCOUNT
	.align		4
.L_12:
        /*0048*/ 	.byte	0x04, 0x2f
        /*004a*/ 	.short	(.L_14 - .L_13)
	.align		4
.L_13:
        /*004c*/ 	.word	index@(_Z13kernSetDiag32Pfdi)
        /*0050*/ 	.word	0x00000014


	//----- nvinfo : EIATTR_FRAME_SIZE
	.align		4
.L_14:
        /*0054*/ 	.byte	0x04, 0x11
        /*0056*/ 	.short	(.L_16 - .L_15)
	.align		4
.L_15:
        /*0058*/ 	.word	index@(_Z13kernSetDiag32Pfdi)
        /*005c*/ 	.word	0x00000000


	//----- nvinfo : EIATTR_REGCOUNT
	.align		4
.L_16:
        /*0060*/ 	.byte	0x04, 0x2f
        /*0062*/ 	.short	(.L_18 - .L_17)
	.align		4
.L_17:
        /*0064*/ 	.word	index@(_Z13kernSetDiag64Pddi)
        /*0068*/ 	.word	0x00000016


	//----- nvinfo : EIATTR_FRAME_SIZE
	.align		4
.L_18:
        /*006c*/ 	.byte	0x04, 0x11
        /*006e*/ 	.short	(.L_20 - .L_19)
	.align		4
.L_19:
        /*0070*/ 	.word	index@(_Z13kernSetDiag64Pddi)
        /*0074*/ 	.word	0x00000000


	//----- nvinfo : EIATTR_REGCOUNT
	.align		4
.L_20:
        /*0078*/ 	.byte	0x04, 0x2f
        /*007a*/ 	.short	(.L_22 - .L_21)
	.align		4
.L_21:
        /*007c*/ 	.word	index@(_Z10kern32NormPKfl)
        /*0080*/ 	.word	0x00000020


	//----- nvinfo : EIATTR_FRAME_SIZE
	.align		4
.L_22:
        /*0084*/ 	.byte	0x04, 0x11
        /*0086*/ 	.short	(.L_24 - .L_23)
	.align		4
.L_23:
        /*0088*/ 	.word	index@($__internal_3_$__cuda_sm20_dsqrt_rn_f64_mediumpath_v1)
        /*008c*/ 	.word	0x00000000


	//----- nvinfo : EIATTR_FRAME_SIZE
	.align		4
.L_24:
        /*0090*/ 	.byte	0x04, 0x11
        /*0092*/ 	.short	(.L_26 - .L_25)
	.align		4
.L_25:
        /*0094*/ 	.word	index@(_Z10kern32NormPKfl)
        /*0098*/ 	.word	0x00000000


	//----- nvinfo : EIATTR_REGCOUNT
	.align		4
.L_26:
        /*009c*/ 	.byte	0x04, 0x2f
        /*009e*/ 	.short	(.L_28 - .L_27)
	.align		4
.L_27:
        /*00a0*/ 	.word	index@(_Z10kern64NormPKdl)
        /*00a4*/ 	.word	0x0000001d


	//----- nvinfo : EIATTR_FRAME_SIZE
	.align		4
.L_28:
        /*00a8*/ 	.byte	0x04, 0x11
        /*00aa*/ 	.short	(.L_30 - .L_29)
	.align		4
.L_29:
        /*00ac*/ 	.word	index@($__internal_2_$__cuda_sm20_dsqrt_rn_f64_mediumpath_v1)
        /*00b0*/ 	.word	0x00000000


	//----- nvinfo : EIATTR_FRAME_SIZE
	.align		4
.L_30:
        /*00b4*/ 	.byte	0x04, 0x11
        /*00b6*/ 	.short	(.L_32 - .L_31)
	.align		4
.L_31:
        /*00b8*/ 	.word	index@(_Z10kern64NormPKdl)
        /*00bc*/ 	.word	0x00000000


	//----- nvinfo : EIATTR_REGCOUNT
	.align		4
.L_32:
        /*00c0*/ 	.byte	0x04, 0x2f
        /*00c2*/ 	.short	(.L_34 - .L_33)
	.align		4
.L_33:
        /*00c4*/ 	.word	index@(_Z18kern32NormSubFromIPfi)
        /*00c8*/ 	.word	0x00000020


	//----- nvinfo : EIATTR_FRAME_SIZE
	.align		4
.L_34:
        /*00cc*/ 	.byte	0x04, 0x11
        /*00ce*/ 	.short	(.L_36 - .L_35)
	.align		4
.L_35:
        /*00d0*/ 	.word	index@($__internal_1_$__cuda_sm20_dsqrt_rn_f64_mediumpath_v1)
        /*00d4*/ 	.word	0x00000000


	//----- nvinfo : EIATTR_FRAME_SIZE
	.align		4
.L_36:
        /*00d8*/ 	.byte	0x04, 0x11
        /*00da*/ 	.short	(.L_38 - .L_37)
	.align		4
.L_37:
        /*00dc*/ 	.word	index@(_Z18kern32NormSubFromIPfi)
        /*00e0*/ 	.word	0x00000000


	//----- nvinfo : EIATTR_REGCOUNT
	.align		4
.L_38:
        /*00e4*/ 	.byte	0x04, 0x2f
        /*00e6*/ 	.short	(.L_40 - .L_39)
	.align		4
.L_39:
        /*00e8*/ 	.word	index@(_Z18kern64NormSubFromIPdi)
        /*00ec*/ 	.word	0x00000020


	//----- nvinfo : EIATTR_FRAME_SIZE
	.align		4
.L_40:
        /*00f0*/ 	.byte	0x04, 0x11
        /*00f2*/ 	.short	(.L_42 - .L_41)
	.align		4
.L_41:
        /*00f4*/ 	.word	index@($__internal_0_$__cuda_sm20_dsqrt_rn_f64_mediumpath_v1)
        /*00f8*/ 	.word	0x00000000


	//----- nvinfo : EIATTR_FRAME_SIZE
	.align		4
.L_42:
        /*00fc*/ 	.byte	0x04, 0x11
        /*00fe*/ 	.short	(.L_44 - .L_43)
	.align		4
.L_43:
        /*0100*/ 	.word	index@(_Z18kern64NormSubFromIPdi)
        /*0104*/ 	.word	0x00000000


	//----- nvinfo : EIATTR_REGCOUNT
	.align		4
.L_44:
        /*0108*/ 	.byte	0x04, 0x2f
        /*010a*/ 	.short	(.L_46 - .L_45)
	.align		4
.L_45:
        /*010c*/ 	.word	index@(_Z11kern32Add3IPfi)
        /*0110*/ 	.word	0x00000020


	//----- nvinfo : EIATTR_FRAME_SIZE
	.align		4
.L_46:
        /*0114*/ 	.byte	0x04, 0x11
        /*0116*/ 	.short	(.L_48 - .L_47)
	.align		4
.L_47:
        /*0118*/ 	.word	index@(_Z11kern32Add3IPfi)
        /*011c*/ 	.word	0x00000000


	//----- nvinfo : EIATTR_REGCOUNT
	.align		4
.L_48:
        /*0120*/ 	.byte	0x04, 0x2f
        /*0122*/ 	.short	(.L_50 - .L_49)
	.align		4
.L_49:
        /*0124*/ 	.word	index@(_Z11kern64Add3IPdi)
        /*0128*/ 	.word	0x00000020


	//----- nvinfo : EIATTR_FRAME_SIZE
	.align		4
.L_50:
        /*012c*/ 	.byte	0x04, 0x11
        /*012e*/ 	.short	(.L_52 - .L_51)
	.align		4
.L_51:
        /*0130*/ 	.word	index@(_Z11kern64Add3IPdi)
        /*0134*/ 	.word	0x00000000


	//----- nvinfo : EIATTR_MIN_STACK_SIZE
	.align		4
.L_52:
        /*0138*/ 	.byte	0x04, 0x12
        /*013a*/ 	.short	(.L_54 - .L_53)
	.align		4
.L_53:
        /*013c*/ 	.word	index@(_Z11kern64Add3IPdi)
        /*0140*/ 	.word	0x00000000


	//----- nvinfo : EIATTR_MIN_STACK_SIZE
	.align		4
.L_54:
        /*0144*/ 	.byte	0x04, 0x12
        /*0146*/ 	.short	(.L_56 - .L_55)
	.align		4
.L_55:
        /*0148*/ 	.word	index@(_Z11kern32Add3IPfi)
        /*014c*/ 	.word	0x00000000


	//----- nvinfo : EIATTR_MIN_STACK_SIZE
	.align		4
.L_56:
        /*0150*/ 	.byte	0x04, 0x12
        /*0152*/ 	.short	(.L_58 - .L_57)
	.align		4
.L_57:
        /*0154*/ 	.word	index@(_Z18kern64NormSubFromIPdi)
        /*0158*/ 	.word	0x00000000


	//----- nvinfo : EIATTR_MIN_STACK_SIZE
	.align		4
.L_58:
        /*015c*/ 	.byte	0x04, 0x12
        /*015e*/ 	.short	(.L_60 - .L_59)
	.align		4
.L_59:
        /*0160*/ 	.word	index@(_Z18kern32NormSubFromIPfi)
        /*0164*/ 	.word	0x00000000


	//----- nvinfo : EIATTR_MIN_STACK_SIZE
	.align		4
.L_60:
        /*0168*/ 	.byte	0x04, 0x12
        /*016a*/ 	.short	(.L_62 - .L_61)
	.align		4
.L_61:
        /*016c*/ 	.word	index@(_Z10kern64NormPKdl)
        /*0170*/ 	.word	0x00000000


	//----- nvinfo : EIATTR_MIN_STACK_SIZE
	.align		4
.L_62:
        /*0174*/ 	.byte	0x04, 0x12
        /*0176*/ 	.short	(.L_64 - .L_63)
	.align		4
.L_63:
        /*0178*/ 	.word	index@(_Z10kern32NormPKfl)
        /*017c*/ 	.word	0x00000000


	//----- nvinfo : EIATTR_MIN_STACK_SIZE
	.align		4
.L_64:
        /*0180*/ 	.byte	0x04, 0x12
        /*0182*/ 	.short	(.L_66 - .L_65)
	.align		4
.L_65:
        /*0184*/ 	.word	index@(_Z13kernSetDiag64Pddi)
        /*0188*/ 	.word	0x00000000


	//----- nvinfo : EIATTR_MIN_STACK_SIZE
	.align		4
.L_66:
        /*018c*/ 	.byte	0x04, 0x12
        /*018e*/ 	.short	(.L_68 - .L_67)
	.align		4
.L_67:
        /*0190*/ 	.word	index@(_Z13kernSetDiag32Pfdi)
        /*0194*/ 	.word	0x00000000


	//----- nvinfo : EIATTR_MIN_STACK_SIZE
	.align		4
.L_68:
        /*0198*/ 	.byte	0x04, 0x12
        /*019a*/ 	.short	(.L_70 - .L_69)
	.align		4
.L_69:
        /*019c*/ 	.word	index@(_Z10kern32to64PdPKfl)
        /*01a0*/ 	.word	0x00000000


	//----- nvinfo : EIATTR_MIN_STACK_SIZE
	.align		4
.L_70:
        /*01a4*/ 	.byte	0x04, 0x12
        /*01a6*/ 	.short	(.L_72 - .L_71)
	.align		4
.L_71:
        /*01a8*/ 	.word	index@(_Z10kern16to32PfPK6__halfl)
        /*01ac*/ 	.word	0x00000000


	//----- nvinfo : EIATTR_MIN_STACK_SIZE
	.align		4
.L_72:
        /*01b0*/ 	.byte	0x04, 0x12
        /*01b2*/ 	.short	(.L_74 - .L_73)
	.align		4
.L_73:
        /*01b4*/ 	.word	index@(_Z10kern32to16P6__halfPKfl)
        /*01b8*/ 	.word	0x00000000
.L_74:


//--------------------- .nv.compat                --------------------------
	.section	.nv.compat,"",@"SHT_CUDA_COMPAT_INFO"
	.align	4
        /*0000*/ 	.byte	0x02, 0x09, 0x00, 0x00, 0x02, 0x02, 0x01, 0x00, 0x02, 0x05, 0x05, 0x00, 0x03, 0x07, 0x01, 0x01
        /*0010*/ 	.byte	0x02, 0x03, 0x00, 0x00, 0x02, 0x06, 0x01, 0x00, 0x04, 0x0b, 0x08, 0x00, 0x01, 0x00, 0x00, 0x00
        /*0020*/ 	.byte	0x00, 0x00, 0x00, 0x00


//--------------------- .nv.info._Z11kern64Add3IPdi --------------------------
	.section	.nv.info._Z11kern64Add3IPdi,"",@"SHT_CUDA_INFO"
	.sectionflags	@""
	.align	4


	//----- nvinfo : EIATTR_CUDA_API_VERSION
	.align		4
        /*0000*/ 	.byte	0x04, 0x37
        /*0002*/ 	.short	(.L_76 - .L_75)
.L_75:
        /*0004*/ 	.word	0x00000082


	//----- nvinfo : EIATTR_KPARAM_INFO
	.align		4
.L_76:
        /*0008*/ 	.byte	0x04, 0x17
        /*000a*/ 	.short	(.L_78 - .L_77)
.L_77:
        /*000c*/ 	.word	0x00000000
        /*0010*/ 	.short	0x0001
        /*0012*/ 	.short	0x0008
        /*0014*/ 	.byte	0x00, 0xf0, 0x11, 0x00


	//----- nvinfo : EIATTR_KPARAM_INFO
	.align		4
.L_78:
        /*0018*/ 	.byte	0x04, 0x17
        /*001a*/ 	.short	(.L_80 - .L_79)
.L_79:
        /*001c*/ 	.word	0x00000000
        /*0020*/ 	.short	0x0000
        /*0022*/ 	.short	0x0000
        /*0024*/ 	.byte	0x00, 0xf5, 0x21, 0x00


	//----- nvinfo : EIATTR_SPARSE_MMA_MASK
	.align		4
.L_80:
        /*0028*/ 	.byte	0x03, 0x50
        /*002a*/ 	.short	0x0000


	//----- nvinfo : EIATTR_MAXREG_COUNT
	.align		4
        /*002c*/ 	.byte	0x03, 0x1b
        /*002e*/ 	.short	0x00ff


	//----- nvinfo : EIATTR_MERCURY_ISA_VERSION
	.align		4
        /*0030*/ 	.byte	0x03, 0x5f
        /*0032*/ 	.short	0x0101


	//----- nvinfo : EIATTR_VRC_CTA_INIT_COUNT
	.align		4
        /*0034*/ 	.byte	0x02, 0x4a
	.zero		1
	.zero		1


	//----- nvinfo : EIATTR_EXIT_INSTR_OFFSETS
	.align		4
        /*0038*/ 	.byte	0x04, 0x1c
        /*003a*/ 	.short	(.L_82 - .L_81)


	//   ....[0]....
.L_81:
        /*003c*/ 	.word	0x00000030


	//   ....[1]....
        /*0040*/ 	.word	0x00000780


	//   ....[2]....
        /*0044*/ 	.word	0x00000bd0


	//   ....[3]....
        /*0048*/ 	.word	0x00000e20


	//   ....[4]....
        /*004c*/ 	.word	0x00000ee0


	//----- nvinfo : EIATTR_CBANK_PARAM_SIZE
	.align		4
.L_82:
        /*0050*/ 	.byte	0x03, 0x19
        /*0052*/ 	.short	0x000c


	//----- nvinfo : EIATTR_PARAM_CBANK
	.align		4
        /*0054*/ 	.byte	0x04, 0x0a
        /*0056*/ 	.short	(.L_84 - .L_83)
	.align		4
.L_83:
        /*0058*/ 	.word	index@(.nv.constant0._Z11kern64Add3IPdi)
        /*005c*/ 	.short	0x0380
        /*005e*/ 	.short	0x000c


	//----- nvinfo : EIATTR_SW_WAR
	.align		4
.L_84:
        /*0060*/ 	.byte	0x04, 0x36
        /*0062*/ 	.short	(.L_86 - .L_85)
.L_85:
        /*0064*/ 	.word	0x00000008
.L_86:


//--------------------- .nv.info._Z11kern32Add3IPfi --------------------------
	.section	.nv.info._Z11kern32Add3IPfi,"",@"SHT_CUDA_INFO"
	.sectionflags	@""
	.align	4


	//----- nvinfo : EIATTR_CUDA_API_VERSION
	.align		4
        /*0000*/ 	.byte	0x04, 0x37
        /*0002*/ 	.short	(.L_88 - .L_87)
.L_87:
        /*0004*/ 	.word	0x00000082


	//----- nvinfo : EIATTR_KPARAM_INFO
	.align		4
.L_88:
        /*0008*/ 	.byte	0x04, 0x17
        /*000a*/ 	.short	(.L_90 - .L_89)
.L_89:
        /*000c*/ 	.word	0x00000000
        /*0010*/ 	.short	0x0001
        /*0012*/ 	.short	0x0008
        /*0014*/ 	.byte	0x00, 0xf0, 0x11, 0x00


	//----- nvinfo : EIATTR_KPARAM_INFO
	.align		4
.L_90:
        /*0018*/ 	.byte	0x04, 0x17
        /*001a*/ 	.short	(.L_92 - .L_91)
.L_91:
        /*001c*/ 	.word	0x00000000
        /*0020*/ 	.short	0x0000
        /*0022*/ 	.short	0x0000
        /*0024*/ 	.byte	0x00, 0xf5, 0x21, 0x00


	//----- nvinfo : EIATTR_SPARSE_MMA_MASK
	.align		4
.L_92:
        /*0028*/ 	.byte	0x03, 0x50
        /*002a*/ 	.short	0x0000


	//----- nvinfo : EIATTR_MAXREG_COUNT
	.align		4
        /*002c*/ 	.byte	0x03, 0x1b
        /*002e*/ 	.short	0x00ff


	//----- nvinfo : EIATTR_MERCURY_ISA_VERSION
	.align		4
        /*0030*/ 	.byte	0x03, 0x5f
        /*0032*/ 	.short	0x0101


	//----- nvinfo : EIATTR_VRC_CTA_INIT_COUNT
	.align		4
        /*0034*/ 	.byte	0x02, 0x4a
	.zero		1
	.zero		1


	//----- nvinfo : EIATTR_EXIT_INSTR_OFFSETS
	.align		4
        /*0038*/ 	.byte	0x04, 0x1c
        /*003a*/ 	.short	(.L_94 - .L_93)


	//   ....[0]....
.L_93:
        /*003c*/ 	.word	0x00000030


	//   ....[1]....
        /*0040*/ 	.word	0x00000760


	//   ....[2]....
        /*0044*/ 	.word	0x00000bb0


	//   ....[3]....
        /*0048*/ 	.word	0x00000e00


	//   ....[4]....
        /*004c*/ 	.word	0x00000ec0


	//----- nvinfo : EIATTR_CBANK_PARAM_SIZE
	.align		4
.L_94:
        /*0050*/ 	.byte	0x03, 0x19
        /*0052*/ 	.short	0x000c


	//----- nvinfo : EIATTR_PARAM_CBANK
	.align		4
        /*0054*/ 	.byte	0x04, 0x0a
        /*0056*/ 	.short	(.L_96 - .L_95)
	.align		4
.L_95:
        /*0058*/ 	.word	index@(.nv.constant0._Z11kern32Add3IPfi)
        /*005c*/ 	.short	0x0380
        /*005e*/ 	.short	0x000c


	//----- nvinfo : EIATTR_SW_WAR
	.align		4
.L_96:
        /*0060*/ 	.byte	0x04, 0x36
        /*0062*/ 	.short	(.L_98 - .L_97)
.L_97:
        /*0064*/ 	.word	0x00000008
.L_98:


//--------------------- .nv.info._Z18kern64NormSubFromIPdi --------------------------
	.section	.nv.info._Z18kern64NormSubFromIPdi,"",@"SHT_CUDA_INFO"
	.sectionflags	@""
	.align	4


	//----- nvinfo : EIATTR_CUDA_API_VERSION
	.align		4
        /*0000*/ 	.byte	0x04, 0x37
        /*0002*/ 	.short	(.L_100 - .L_99)
.L_99:
        /*0004*/ 	.word	0x00000082


	//----- nvinfo : EIATTR_KPARAM_INFO
	.align		4
.L_100:
        /*0008*/ 	.byte	0x04, 0x17
        /*000a*/ 	.short	(.L_102 - .L_101)
.L_101:
        /*000c*/ 	.word	0x00000000
        /*0010*/ 	.short	0x0001
        /*0012*/ 	.short	0x0008
        /*0014*/ 	.byte	0x00, 0xf0, 0x11, 0x00


	//----- nvinfo : EIATTR_KPARAM_INFO
	.align		4
.L_102:
        /*0018*/ 	.byte	0x04, 0x17
        /*001a*/ 	.short	(.L_104 - .L_103)
.L_103:
        /*001c*/ 	.word	0x00000000
        /*0020*/ 	.short	0x0000
        /*0022*/ 	.short	0x0000
        /*0024*/ 	.byte	0x00, 0xf5, 0x21, 0x00


	//----- nvinfo : EIATTR_SPARSE_MMA_MASK
	.align		4
.L_104:
        /*0028*/ 	.byte	0x03, 0x50
        /*002a*/ 	.short	0x0000


	//----- nvinfo : EIATTR_MAXREG_COUNT
	.align		4
        /*002c*/ 	.byte	0x03, 0x1b
        /*002e*/ 	.short	0x00ff


	//----- nvinfo : EIATTR_MERCURY_ISA_VERSION
	.align		4
        /*0030*/ 	.byte	0x03, 0x5f
        /*0032*/ 	.short	0x0101


	//----- nvinfo : EIATTR_VRC_CTA_INIT_COUNT
	.align		4
        /*0034*/ 	.byte	0x02, 0x4a
	.zero		1
	.zero		1


	//----- nvinfo : EIATTR_EXIT_INSTR_OFFSETS
	.align		4
        /*0038*/ 	.byte	0x04, 0x1c
        /*003a*/ 	.short	(.L_106 - .L_105)


	//   ....[0]....
.L_105:
        /*003c*/ 	.word	0x000012d0


	//----- nvinfo : EIATTR_CRS_STACK_SIZE
	.align		4
.L_106:
        /*0040*/ 	.byte	0x04, 0x1e
        /*0042*/ 	.short	(.L_108 - .L_107)
.L_107:
        /*0044*/ 	.word	0x00000000


	//----- nvinfo : EIATTR_CBANK_PARAM_SIZE
	.align		4
.L_108:
        /*0048*/ 	.byte	0x03, 0x19
        /*004a*/ 	.short	0x000c


	//----- nvinfo : EIATTR_PARAM_CBANK
	.align		4
        /*004c*/ 	.byte	0x04, 0x0a
        /*004e*/ 	.short	(.L_110 - .L_109)
	.align		4
.L_109:
        /*0050*/ 	.word	index@(.nv.constant0._Z18kern64NormSubFromIPdi)
        /*0054*/ 	.short	0x0380
        /*0056*/ 	.short	0x000c


	//----- nvinfo : EIATTR_SW_WAR
	.align		4
.L_110:
        /*0058*/ 	.byte	0x04, 0x36
        /*005a*/ 	.short	(.L_112 - .L_111)
.L_111:
        /*005c*/ 	.word	0x00000008
.L_112:


//--------------------- .nv.info._Z18kern32NormSubFromIPfi --------------------------
	.section	.nv.info._Z18kern32NormSubFromIPfi,"",@"SHT_CUDA_INFO"
	.sectionflags	@""
	.align	4


	//----- nvinfo : EIATTR_CUDA_API_VERSION
	.align		4
        /*0000*/ 	.byte	0x04, 0x37
        /*0002*/ 	.short	(.L_114 - .L_113)
.L_113:
        /*0004*/ 	.word	0x00000082


	//----- nvinfo : EIATTR_KPARAM_INFO
	.align		4
.L_114:
        /*0008*/ 	.byte	0x04, 0x17
        /*000a*/ 	.short	(.L_116 - .L_115)
.L_115:
        /*000c*/ 	.word	0x00000000
        /*0010*/ 	.short	0x0001
        /*0012*/ 	.short	0x0008
        /*0014*/ 	.byte	0x00, 0xf0, 0x11, 0x00


	//----- nvinfo : EIATTR_KPARAM_INFO
	.align		4
.L_116:
        /*0018*/ 	.byte	0x04, 0x17
        /*001a*/ 	.short	(.L_118 - .L_117)
.L_117:
        /*001c*/ 	.word	0x00000000
        /*0020*/ 	.short	0x0000
        /*0022*/ 	.short	0x0000
        /*0024*/ 	.byte	0x00, 0xf5, 0x21, 0x00


	//----- nvinfo : EIATTR_SPARSE_MMA_MASK
	.align		4
.L_118:
        /*0028*/ 	.byte	0x03, 0x50
        /*002a*/ 	.short	0x0000


	//----- nvinfo : EIATTR_MAXREG_COUNT
	.align		4
        /*002c*/ 	.byte	0x03, 0x1b
        /*002e*/ 	.short	0x00ff


	//----- nvinfo : EIATTR_MERCURY_ISA_VERSION
	.align		4
        /*0030*/ 	.byte	0x03, 0x5f
        /*0032*/ 	.short	0x0101


	//----- nvinfo : EIATTR_VRC_CTA_INIT_COUNT
	.align		4
        /*0034*/ 	.byte	0x02, 0x4a
	.zero		1
	.zero		1


	//----- nvinfo : EIATTR_EXIT_INSTR_OFFSETS
	.align		4
        /*0038*/ 	.byte	0x04, 0x1c
        /*003a*/ 	.short	(.L_120 - .L_119)


	//   ....[0]....
.L_119:
        /*003c*/ 	.word	0x00001390


	//----- nvinfo : EIATTR_CRS_STACK_SIZE
	.align		4
.L_120:
        /*0040*/ 	.byte	0x04, 0x1e
        /*0042*/ 	.short	(.L_122 - .L_121)
.L_121:
        /*0044*/ 	.word	0x00000000


	//----- nvinfo : EIATTR_CBANK_PARAM_SIZE
	.align		4
.L_122:
        /*0048*/ 	.byte	0x03, 0x19
        /*004a*/ 	.short	0x000c


	//----- nvinfo : EIATTR_PARAM_CBANK
	.align		4
        /*004c*/ 	.byte	0x04, 0x0a
        /*004e*/ 	.short	(.L_124 - .L_123)
	.align		4
.L_123:
        /*0050*/ 	.word	index@(.nv.constant0._Z18kern32NormSubFromIPfi)
        /*0054*/ 	.short	0x0380
        /*0056*/ 	.short	0x000c


	//----- nvinfo : EIATTR_SW_WAR
	.align		4
.L_124:
        /*0058*/ 	.byte	0x04, 0x36
        /*005a*/ 	.short	(.L_126 - .L_125)
.L_125:
        /*005c*/ 	.word	0x00000008
.L_126:


//--------------------- .nv.info._Z10kern64NormPKdl --------------------------
	.section	.nv.info._Z10kern64NormPKdl,"",@"SHT_CUDA_INFO"
	.sectionflags	@""
	.align	4


	//----- nvinfo : EIATTR_CUDA_API_VERSION
	.align		4
        /*0000*/ 	.byte	0x04, 0x37
        /*0002*/ 	.short	(.L_128 - .L_127)
.L_127:
        /*0004*/ 	.word	0x00000082


	//----- nvinfo : EIATTR_KPARAM_INFO
	.align		4
.L_128:
        /*0008*/ 	.byte	0x04, 0x17
        /*000a*/ 	.short	(.L_130 - .L_129)
.L_129:
        /*000c*/ 	.word	0x00000000
        /*0010*/ 	.short	0x0001
        /*0012*/ 	.short	0x0008
        /*0014*/ 	.byte	0x00, 0xf0, 0x21, 0x00


	//----- nvinfo : EIATTR_KPARAM_INFO
	.align		4
.L_130:
        /*0018*/ 	.byte	0x04, 0x17
        /*001a*/ 	.short	(.L_132 - .L_131)
.L_131:
        /*001c*/ 	.word	0x00000000
        /*0020*/ 	.short	0x0000
        /*0022*/ 	.short	0x0000
        /*0024*/ 	.byte	0x00, 0xf5, 0x21, 0x00


	//----- nvinfo : EIATTR_SPARSE_MMA_MASK
	.align		4
.L_132:
        /*0028*/ 	.byte	0x03, 0x50
        /*002a*/ 	.short	0x0000


	//----- nvinfo : EIATTR_MAXREG_COUNT
	.align		4
        /*002c*/ 	.byte	0x03, 0x1b
        /*002e*/ 	.short	0x00ff


	//----- nvinfo : EIATTR_MERCURY_ISA_VERSION
	.align		4
        /*0030*/ 	.byte	0x03, 0x5f
        /*0032*/ 	.short	0x0101


	//----- nvinfo : EIATTR_VRC_CTA_INIT_COUNT
	.align		4
        /*0034*/ 	.byte	0x02, 0x4a
	.zero		1
	.zero		1


	//----- nvinfo : EIATTR_EXIT_INSTR_OFFSETS
	.align		4
        /*0038*/ 	.byte	0x04, 0x1c
        /*003a*/ 	.short	(.L_134 - .L_133)


	//   ....[0]....
.L_133:
        /*003c*/ 	.word	0x00000950


	//----- nvinfo : EIATTR_CRS_STACK_SIZE
	.align		4
.L_134:
        /*0040*/ 	.byte	0x04, 0x1e
        /*0042*/ 	.short	(.L_136 - .L_135)
.L_135:
        /*0044*/ 	.word	0x00000000


	//----- nvinfo : EIATTR_CBANK_PARAM_SIZE
	.align		4
.L_136:
        /*0048*/ 	.byte	0x03, 0x19
        /*004a*/ 	.short	0x0010


	//----- nvinfo : EIATTR_PARAM_CBANK
	.align		4
        /*004c*/ 	.byte	0x04, 0x0a
        /*004e*/ 	.short	(.L_138 - .L_137)
	.align		4
.L_137:
        /*0050*/ 	.word	index@(.nv.constant0._Z10kern64NormPKdl)
        /*0054*/ 	.short	0x0380
        /*0056*/ 	.short	0x0010


	//----- nvinfo : EIATTR_SW_WAR
	.align		4
.L_138:
        /*0058*/ 	.byte	0x04, 0x36
        /*005a*/ 	.short	(.L_140 - .L_139)
.L_139:
        /*005c*/ 	.word	0x00000008
.L_140:


//--------------------- .nv.info._Z10kern32NormPKfl --------------------------
	.section	.nv.info._Z10kern32NormPKfl,"",@"SHT_CUDA_INFO"
	.sectionflags	@""
	.align	4


	//----- nvinfo : EIATTR_CUDA_API_VERSION
	.align		4
        /*0000*/ 	.byte	0x04, 0x37
        /*0002*/ 	.short	(.L_142 - .L_141)
.L_141:
        /*0004*/ 	.word	0x00000082


	//----- nvinfo : EIATTR_KPARAM_INFO
	.align		4
.L_142:
        /*0008*/ 	.byte	0x04, 0x17
        /*000a*/ 	.short	(.L_144 - .L_143)
.L_143:
        /*000c*/ 	.word	0x00000000
        /*0010*/ 	.short	0x0001
        /*0012*/ 	.short	0x0008
        /*0014*/ 	.byte	0x00, 0xf0, 0x21, 0x00


	//----- nvinfo : EIATTR_KPARAM_INFO
	.align		4
.L_144:
        /*0018*/ 	.byte	0x04, 0x17
        /*001a*/ 	.short	(.L_146 - .L_145)
.L_145:
        /*001c*/ 	.word	0x00000000
        /*0020*/ 	.short	0x0000
        /*0022*/ 	.short	0x0000
        /*0024*/ 	.byte	0x00, 0xf5, 0x21, 0x00


	//----- nvinfo : EIATTR_SPARSE_MMA_MASK
	.align		4
.L_146:
        /*0028*/ 	.byte	0x03, 0x50
        /*002a*/ 	.short	0x0000


	//----- nvinfo : EIATTR_MAXREG_COUNT
	.align		4
        /*002c*/ 	.byte	0x03, 0x1b
        /*002e*/ 	.short	0x00ff


	//----- nvinfo : EIATTR_MERCURY_ISA_VERSION
	.align		4
        /*0030*/ 	.byte	0x03, 0x5f
        /*0032*/ 	.short	0x0101


	//----- nvinfo : EIATTR_VRC_CTA_INIT_COUNT
	.align		4
        /*0034*/ 	.byte	0x02, 0x4a
	.zero		1
	.zero		1


	//----- nvinfo : EIATTR_EXIT_INSTR_OFFSETS
	.align		4
        /*0038*/ 	.byte	0x04, 0x1c
        /*003a*/ 	.short	(.L_148 - .L_147)


	//   ....[0]....
.L_147:
        /*003c*/ 	.word	0x00000b10


	//----- nvinfo : EIATTR_CRS_STACK_SIZE
	.align		4
.L_148:
        /*0040*/ 	.byte	0x04, 0x1e
        /*0042*/ 	.short	(.L_150 - .L_149)
.L_149:
        /*0044*/ 	.word	0x00000000


	//----- nvinfo : EIATTR_CBANK_PARAM_SIZE
	.align		4
.L_150:
        /*0048*/ 	.byte	0x03, 0x19
        /*004a*/ 	.short	0x0010


	//----- nvinfo : EIATTR_PARAM_CBANK
	.align		4
        /*004c*/ 	.byte	0x04, 0x0a
        /*004e*/ 	.short	(.L_152 - .L_151)
	.align		4
.L_151:
        /*0050*/ 	.word	index@(.nv.constant0._Z10kern32NormPKfl)
        /*0054*/ 	.short	0x0380
        /*0056*/ 	.short	0x0010


	//----- nvinfo : EIATTR_SW_WAR
	.align		4
.L_152:
        /*0058*/ 	.byte	0x04, 0x36
        /*005a*/ 	.short	(.L_154 - .L_153)
.L_153:
        /*005c*/ 	.word	0x00000008
.L_154:


//--------------------- .nv.info._Z13kernSetDiag64Pddi --------------------------
	.section	.nv.info._Z13kernSetDiag64Pddi,"",@"SHT_CUDA_INFO"
	.sectionflags	@""
	.align	4


	//----- nvinfo : EIATTR_CUDA_API_VERSION
	.align		4
        /*0000*/ 	.byte	0x04, 0x37
        /*0002*/ 	.short	(.L_156 - .L_155)
.L_155:
        /*0004*/ 	.word	0x00000082


	//----- nvinfo : EIATTR_KPARAM_INFO
	.align		4
.L_156:
        /*0008*/ 	.byte	0x04, 0x17
        /*000a*/ 	.short	(.L_158 - .L_157)
.L_157:
        /*000c*/ 	.word	0x00000000
        /*0010*/ 	.short	0x0002
        /*0012*/ 	.short	0x0010
        /*0014*/ 	.byte	0x00, 0xf0, 0x11, 0x00


	//----- nvinfo : EIATTR_KPARAM_INFO
	.align		4
.L_158:
        /*0018*/ 	.byte	0x04, 0x17
        /*001a*/ 	.short	(.L_160 - .L_159)
.L_159:
        /*001c*/ 	.word	0x00000000
        /*0020*/ 	.short	0x0001
        /*0022*/ 	.short	0x0008
        /*0024*/ 	.byte	0x00, 0xf0, 0x21, 0x00


	//----- nvinfo : EIATTR_KPARAM_INFO
	.align		4
.L_160:
        /*0028*/ 	.byte	0x04, 0x17
        /*002a*/ 	.short	(.L_162 - .L_161)
.L_161:
        /*002c*/ 	.word	0x00000000
        /*0030*/ 	.short	0x0000
        /*0032*/ 	.short	0x0000
        /*0034*/ 	.byte	0x00, 0xf5, 0x21, 0x00


	//----- nvinfo : EIATTR_SPARSE_MMA_MASK
	.align		4
.L_162:
        /*0038*/ 	.byte	0x03, 0x50
        /*003a*/ 	.short	0x0000


	//----- nvinfo : EIATTR_MAXREG_COUNT
	.align		4
        /*003c*/ 	.byte	0x03, 0x1b
        /*003e*/ 	.short	0x00ff


	//----- nvinfo : EIATTR_MERCURY_ISA_VERSION
	.align		4
        /*0040*/ 	.byte	0x03, 0x5f
        /*0042*/ 	.short	0x0101


	//----- nvinfo : EIATTR_VRC_CTA_INIT_COUNT
	.align		4
        /*0044*/ 	.byte	0x02, 0x4a
	.zero		1
	.zero		1


	//----- nvinfo : EIATTR_EXIT_INSTR_OFFSETS
	.align		4
        /*0048*/ 	.byte	0x04, 0x1c
        /*004a*/ 	.short	(.L_164 - .L_163)


	//   ....[0]....
.L_163:
        /*004c*/ 	.word	0x00000040


	//   ....[1]....
        /*0050*/ 	.word	0x00000650


	//   ....[2]....
        /*0054*/ 	.word	0x000008c0


	//   ....[3]....
        /*0058*/ 	.word	0x00000a40


	//   ....[4]....
        /*005c*/ 	.word	0x00000ad0


	//----- nvinfo : EIATTR_CBANK_PARAM_SIZE
	.align		4
.L_164:
        /*0060*/ 	.byte	0x03, 0x19
        /*0062*/ 	.short	0x0014


	//----- nvinfo : EIATTR_PARAM_CBANK
	.align		4
        /*0064*/ 	.byte	0x04, 0x0a
        /*0066*/ 	.short	(.L_166 - .L_165)
	.align		4
.L_165:
        /*0068*/ 	.word	index@(.nv.constant0._Z13kernSetDiag64Pddi)
        /*006c*/ 	.short	0x0380
        /*006e*/ 	.short	0x0014


	//----- nvinfo : EIATTR_SW_WAR
	.align		4
.L_166:
        /*0070*/ 	.byte	0x04, 0x36
        /*0072*/ 	.short	(.L_168 - .L_167)
.L_167:
        /*0074*/ 	.word	0x00000008
.L_168:


//--------------------- .nv.info._Z13kernSetDiag32Pfdi --------------------------
	.section	.nv.info._Z13kernSetDiag32Pfdi,"",@"SHT_CUDA_INFO"
	.sectionflags	@""
	.align	4


	//----- nvinfo : EIATTR_CUDA_API_VERSION
	.align		4
        /*0000*/ 	.byte	0x04, 0x37
        /*0002*/ 	.short	(.L_170 - .L_169)
.L_169:
        /*0004*/ 	.word	0x00000082


	//----- nvinfo : EIATTR_KPARAM_INFO
	.align		4
.L_170:
        /*0008*/ 	.byte	0x04, 0x17
        /*000a*/ 	.short	(.L_172 - .L_171)
.L_171:
        /*000c*/ 	.word	0x00000000
        /*0010*/ 	.short	0x0002
        /*0012*/ 	.short	0x0010
        /*0014*/ 	.byte	0x00, 0xf0, 0x11, 0x00


	//----- nvinfo : EIATTR_KPARAM_INFO
	.align		4
.L_172:
        /*0018*/ 	.byte	0x04, 0x17
        /*001a*/ 	.short	(.L_174 - .L_173)
.L_173:
        /*001c*/ 	.word	0x00000000
        /*0020*/ 	.short	0x0001
        /*0022*/ 	.short	0x0008
        /*0024*/ 	.byte	0x00, 0xf0, 0x21, 0x00


	//----- nvinfo : EIATTR_KPARAM_INFO
	.align		4
.L_174:
        /*0028*/ 	.byte	0x04, 0x17
        /*002a*/ 	.short	(.L_176 - .L_175)
.L_175:
        /*002c*/ 	.word	0x00000000
        /*0030*/ 	.short	0x0000
        /*0032*/ 	.short	0x0000
        /*0034*/ 	.byte	0x00, 0xf5, 0x21, 0x00


	//----- nvinfo : EIATTR_SPARSE_MMA_MASK
	.align		4
.L_176:
        /*0038*/ 	.byte	0x03, 0x50
        /*003a*/ 	.short	0x0000


	//----- nvinfo : EIATTR_MAXREG_COUNT
	.align		4
        /*003c*/ 	.byte	0x03, 0x1b
        /*003e*/ 	.short	0x00ff


	//----- nvinfo : EIATTR_MERCURY_ISA_VERSION
	.align		4
        /*0040*/ 	.byte	0x03, 0x5f
        /*0042*/ 	.short	0x0101


	//----- nvinfo : EIATTR_VRC_CTA_INIT_COUNT
	.align		4
        /*0044*/ 	.byte	0x02, 0x4a
	.zero		1
	.zero		1


	//----- nvinfo : EIATTR_EXIT_INSTR_OFFSETS
	.align		4
        /*0048*/ 	.byte	0x04, 0x1c
        /*004a*/ 	.short	(.L_178 - .L_177)


	//   ....[0]....
.L_177:
        /*004c*/ 	.word	0x00000040


	//   ....[1]....
        /*0050*/ 	.word	0x00000660


	//   ....[2]....
        /*0054*/ 	.word	0x000008b0


	//   ....[3]....
        /*0058*/ 	.word	0x00000a10


	//   ....[4]....
        /*005c*/ 	.word	0x00000a80


	//----- nvinfo : EIATTR_CBANK_PARAM_SIZE
	.align		4
.L_178:
        /*0060*/ 	.byte	0x03, 0x19
        /*0062*/ 	.short	0x0014


	//----- nvinfo : EIATTR_PARAM_CBANK
	.align		4
        /*0064*/ 	.byte	0x04, 0x0a
        /*0066*/ 	.short	(.L_180 - .L_179)
	.align		4
.L_179:
        /*0068*/ 	.word	index@(.nv.constant0._Z13kernSetDiag32Pfdi)
        /*006c*/ 	.short	0x0380
        /*006e*/ 	.short	0x0014


	//----- nvinfo : EIATTR_SW_WAR
	.align		4
.L_180:
        /*0070*/ 	.byte	0x04, 0x36
        /*0072*/ 	.short	(.L_182 - .L_181)
.L_181:
        /*0074*/ 	.word	0x00000008
.L_182:


//--------------------- .nv.info._Z10kern32to64PdPKfl --------------------------
	.section	.nv.info._Z10kern32to64PdPKfl,"",@"SHT_CUDA_INFO"
	.sectionflags	@""
	.align	4


	//----- nvinfo : EIATTR_CUDA_API_VERSION
	.align		4
        /*0000*/ 	.byte	0x04, 0x37
        /*0002*/ 	.short	(.L_184 - .L_183)
.L_183:
        /*0004*/ 	.word	0x00000082


	//----- nvinfo : EIATTR_KPARAM_INFO
	.align		4
.L_184:
        /*0008*/ 	.byte	0x04, 0x17
        /*000a*/ 	.short	(.L_186 - .L_185)
.L_185:
        /*000c*/ 	.word	0x00000000
        /*0010*/ 	.short	0x0002
        /*0012*/ 	.short	0x0010
        /*0014*/ 	.byte	0x00, 0xf0, 0x21, 0x00


	//----- nvinfo : EIATTR_KPARAM_INFO
	.align		4
.L_186:
        /*0018*/ 	.byte	0x04, 0x17
        /*001a*/ 	.short	(.L_188 - .L_187)
.L_187:
        /*001c*/ 	.word	0x00000000
        /*0020*/ 	.short	0x0001
        /*0022*/ 	.short	0x0008
        /*0024*/ 	.byte	0x00, 0xf5, 0x21, 0x00


	//----- nvinfo : EIATTR_KPARAM_INFO
	.align		4
.L_188:
        /*0028*/ 	.byte	0x04, 0x17
        /*002a*/ 	.short	(.L_190 - .L_189)
.L_189:
        /*002c*/ 	.word	0x00000000
        /*0030*/ 	.short	0x0000
        /*0032*/ 	.short	0x0000
        /*0034*/ 	.byte	0x00, 0xf5, 0x21, 0x00


	//----- nvinfo : EIATTR_SPARSE_MMA_MASK
	.align		4
.L_190:
        /*0038*/ 	.byte	0x03, 0x50
        /*003a*/ 	.short	0x0000


	//----- nvinfo : EIATTR_MAXREG_COUNT
	.align		4
        /*003c*/ 	.byte	0x03, 0x1b
        /*003e*/ 	.short	0x00ff


	//----- nvinfo : EIATTR_MERCURY_ISA_VERSION
	.align		4
        /*0040*/ 	.byte	0x03, 0x5f
        /*0042*/ 	.short	0x0101


	//----- nvinfo : EIATTR_VRC_CTA_INIT_COUNT
	.align		4
        /*0044*/ 	.byte	0x02, 0x4a
	.zero		1
	.zero		1


	//----- nvinfo : EIATTR_EXIT_INSTR_OFFSETS
	.align		4
        /*0048*/ 	.byte	0x04, 0x1c
        /*004a*/ 	.short	(.L_192 - .L_191)


	//   ....[0]....
.L_191:
        /*004c*/ 	.word	0x00000040


	//   ....[1]....
        /*0050*/ 	.word	0x00000580


	//   ....[2]....
        /*0054*/ 	.word	0x000007f0


	//   ....[3]....
        /*0058*/ 	.word	0x000009b0


	//   ....[4]....
        /*005c*/ 	.word	0x00000b20


	//----- nvinfo : EIATTR_CBANK_PARAM_SIZE
	.align		4
.L_192:
        /*0060*/ 	.byte	0x03, 0x19
        /*0062*/ 	.short	0x0018


	//----- nvinfo : EIATTR_PARAM_CBANK
	.align		4
        /*0064*/ 	.byte	0x04, 0x0a
        /*0066*/ 	.short	(.L_194 - .L_193)
	.align		4
.L_193:
        /*0068*/ 	.word	index@(.nv.constant0._Z10kern32to64PdPKfl)
        /*006c*/ 	.short	0x0380
        /*006e*/ 	.short	0x0018


	//----- nvinfo : EIATTR_SW_WAR
	.align		4
.L_194:
        /*0070*/ 	.byte	0x04, 0x36
        /*0072*/ 	.short	(.L_196 - .L_195)
.L_195:
        /*0074*/ 	.word	0x00000008
.L_196:


//--------------------- .nv.info._Z10kern16to32PfPK6__halfl --------------------------
	.section	.nv.info._Z10kern16to32PfPK6__halfl,"",@"SHT_CUDA_INFO"
	.sectionflags	@""
	.align	4


	//----- nvinfo : EIATTR_CUDA_API_VERSION
	.align		4
        /*0000*/ 	.byte	0x04, 0x37
        /*0002*/ 	.short	(.L_198 - .L_197)
.L_197:
        /*0004*/ 	.word	0x00000082


	//----- nvinfo : EIATTR_KPARAM_INFO
	.align		4
.L_198:
        /*0008*/ 	.byte	0x04, 0x17
        /*000a*/ 	.short	(.L_200 - .L_199)
.L_199:
        /*000c*/ 	.word	0x00000000
        /*0010*/ 	.short	0x0002
        /*0012*/ 	.short	0x0010
        /*0014*/ 	.byte	0x00, 0xf0, 0x21, 0x00


	//----- nvinfo : EIATTR_KPARAM_INFO
	.align		4
.L_200:
        /*0018*/ 	.byte	0x04, 0x17
        /*001a*/ 	.short	(.L_202 - .L_201)
.L_201:
        /*001c*/ 	.word	0x00000000
        /*0020*/ 	.short	0x0001
        /*0022*/ 	.short	0x0008
        /*0024*/ 	.byte	0x00, 0xf5, 0x21, 0x00


	//----- nvinfo : EIATTR_KPARAM_INFO
	.align		4
.L_202:
        /*0028*/ 	.byte	0x04, 0x17
        /*002a*/ 	.short	(.L_204 - .L_203)
.L_203:
        /*002c*/ 	.word	0x00000000
        /*0030*/ 	.short	0x0000
        /*0032*/ 	.short	0x0000
        /*0034*/ 	.byte	0x00, 0xf5, 0x21, 0x00


	//----- nvinfo : EIATTR_SPARSE_MMA_MASK
	.align		4
.L_204:
        /*0038*/ 	.byte	0x03, 0x50
        /*003a*/ 	.short	0x0000


	//----- nvinfo : EIATTR_MAXREG_COUNT
	.align		4
        /*003c*/ 	.byte	0x03, 0x1b
        /*003e*/ 	.short	0x00ff


	//----- nvinfo : EIATTR_MERCURY_ISA_VERSION
	.align		4
        /*0040*/ 	.byte	0x03, 0x5f
        /*0042*/ 	.short	0x0101


	//----- nvinfo : EIATTR_VRC_CTA_INIT_COUNT
	.align		4
        /*0044*/ 	.byte	0x02, 0x4a
	.zero		1
	.zero		1


	//----- nvinfo : EIATTR_EXIT_INSTR_OFFSETS
	.align		4
        /*0048*/ 	.byte	0x04, 0x1c
        /*004a*/ 	.short	(.L_206 - .L_205)


	//   ....[0]....
.L_205:
        /*004c*/ 	.word	0x00000040


	//   ....[1]....
        /*0050*/ 	.word	0x00000580


	//   ....[2]....
        /*0054*/ 	.word	0x000007f0


	//   ....[3]....
        /*0058*/ 	.word	0x000009b0


	//   ....[4]....
        /*005c*/ 	.word	0x00000b20


	//----- nvinfo : EIATTR_CBANK_PARAM_SIZE
	.align		4
.L_206:
        /*0060*/ 	.byte	0x03, 0x19
        /*0062*/ 	.short	0x0018


	//----- nvinfo : EIATTR_PARAM_CBANK
	.align		4
        /*0064*/ 	.byte	0x04, 0x0a
        /*0066*/ 	.short	(.L_208 - .L_207)
	.align		4
.L_207:
        /*0068*/ 	.word	index@(.nv.constant0._Z10kern16to32PfPK6__halfl)
        /*006c*/ 	.short	0x0380
        /*006e*/ 	.short	0x0018


	//----- nvinfo : EIATTR_SW_WAR
	.align		4
.L_208:
        /*0070*/ 	.byte	0x04, 0x36
        /*0072*/ 	.short	(.L_210 - .L_209)
.L_209:
        /*0074*/ 	.word	0x00000008
.L_210:


//--------------------- .nv.info._Z10kern32to16P6__halfPKfl --------------------------
	.section	.nv.info._Z10kern32to16P6__halfPKfl,"",@"SHT_CUDA_INFO"
	.sectionflags	@""
	.align	4


	//----- nvinfo : EIATTR_CUDA_API_VERSION
	.align		4
        /*0000*/ 	.byte	0x04, 0x37
        /*0002*/ 	.short	(.L_212 - .L_211)
.L_211:
        /*0004*/ 	.word	0x00000082


	//----- nvinfo : EIATTR_KPARAM_INFO
	.align		4
.L_212:
        /*0008*/ 	.byte	0x04, 0x17
        /*000a*/ 	.short	(.L_214 - .L_213)
.L_213:
        /*000c*/ 	.word	0x00000000
        /*0010*/ 	.short	0x0002
        /*0012*/ 	.short	0x0010
        /*0014*/ 	.byte	0x00, 0xf0, 0x21, 0x00


	//----- nvinfo : EIATTR_KPARAM_INFO
	.align		4
.L_214:
        /*0018*/ 	.byte	0x04, 0x17
        /*001a*/ 	.short	(.L_216 - .L_215)
.L_215:
        /*001c*/ 	.word	0x00000000
        /*0020*/ 	.short	0x0001
        /*0022*/ 	.short	0x0008
        /*0024*/ 	.byte	0x00, 0xf5, 0x21, 0x00


	//----- nvinfo : EIATTR_KPARAM_INFO
	.align		4
.L_216:
        /*0028*/ 	.byte	0x04, 0x17
        /*002a*/ 	.short	(.L_218 - .L_217)
.L_217:
        /*002c*/ 	.word	0x00000000
        /*0030*/ 	.short	0x0000
        /*0032*/ 	.short	0x0000
        /*0034*/ 	.byte	0x00, 0xf5, 0x21, 0x00


	//----- nvinfo : EIATTR_SPARSE_MMA_MASK
	.align		4
.L_218:
        /*0038*/ 	.byte	0x03, 0x50
        /*003a*/ 	.short	0x0000


	//----- nvinfo : EIATTR_MAXREG_COUNT
	.align		4
        /*003c*/ 	.byte	0x03, 0x1b
        /*003e*/ 	.short	0x00ff


	//----- nvinfo : EIATTR_MERCURY_ISA_VERSION
	.align		4
        /*0040*/ 	.byte	0x03, 0x5f
        /*0042*/ 	.short	0x0101


	//----- nvinfo : EIATTR_VRC_CTA_INIT_COUNT
	.align		4
        /*0044*/ 	.byte	0x02, 0x4a
	.zero		1
	.zero		1


	//----- nvinfo : EIATTR_EXIT_INSTR_OFFSETS
	.align		4
        /*0048*/ 	.byte	0x04, 0x1c
        /*004a*/ 	.short	(.L_220 - .L_219)


	//   ....[0]....
.L_219:
        /*004c*/ 	.word	0x00000040


	//   ....[1]....
        /*0050*/ 	.word	0x00000660


	//   ....[2]....
        /*0054*/ 	.word	0x00000940


	//   ....[3]....
        /*0058*/ 	.word	0x00000b30


	//   ....[4]....
        /*005c*/ 	.word	0x00000ca0


	//----- nvinfo : EIATTR_CBANK_PARAM_SIZE
	.align		4
.L_220:
        /*0060*/ 	.byte	0x03, 0x19
        /*0062*/ 	.short	0x0018


	//----- nvinfo : EIATTR_PARAM_CBANK
	.align		4
        /*0064*/ 	.byte	0x04, 0x0a
        /*0066*/ 	.short	(.L_222 - .L_221)
	.align		4
.L_221:
        /*0068*/ 	.word	index@(.nv.constant0._Z10kern32to16P6__halfPKfl)
        /*006c*/ 	.short	0x0380
        /*006e*/ 	.short	0x0018


	//----- nvinfo : EIATTR_SW_WAR
	.align		4
.L_222:
        /*0070*/ 	.byte	0x04, 0x36
        /*0072*/ 	.short	(.L_224 - .L_223)
.L_223:
        /*0074*/ 	.word	0x00000008
.L_224:


//--------------------- .nv.callgraph             --------------------------
	.section	.nv.callgraph,"",@"SHT_CUDA_CALLGRAPH"
	.align	4
	.sectionentsize	8
	.align		4
        /*0000*/ 	.word	0x00000000
	.align		4
        /*0004*/ 	.word	0xffffffff
	.align		4
        /*0008*/ 	.word	0x00000000
	.align		4
        /*000c*/ 	.word	0xfffffffe
	.align		4
        /*0010*/ 	.word	0x00000000
	.align		4
        /*0014*/ 	.word	0xfffffffd
	.align		4
        /*0018*/ 	.word	0x00000000
	.align		4
        /*001c*/ 	.word	0xfffffffc


//--------------------- .nv.constant4             --------------------------
	.section	.nv.constant4,"a",@progbits
	.align	8
	.align		8
.nv.constant4:
        /*0000*/ 	.dword	d_froNorm


//--------------------- .text._Z11kern64Add3IPdi  --------------------------
	.section	.text._Z11kern64Add3IPdi,"ax",@progbits
	.align	128
.text._Z11kern64Add3IPdi:
        .type           _Z11kern64Add3IPdi,@function
        .size           _Z11kern64Add3IPdi,(.L_x_84 - _Z11kern64Add3IPdi)
        .other          _Z11kern64Add3IPdi,@"STO_CUDA_ENTRY STV_DEFAULT"
_Z11kern64Add3IPdi:
[----:B------:R-:W-:Y:S08]  /*0000*/  LDC R1, c[0x0][0x37c] ;  /* 0x0000df00ff017b82 */ /* 0x000ff00000000800 */
[----:B------:R-:W0:Y:S02]  /*0010*/  LDC R0, c[0x0][0x388] ;  /* 0x0000e200ff007b82 */ /* 0x000e240000000800 */
[----:B0-----:R-:W-:-:S13]  /*0020*/  ISETP.GE.AND P0, PT, R0, 0x1, PT ;  /* 0x000000010000780c */ /* 0x001fda0003f06270 */
[----:B------:R-:W-:Y:S05]  /*0030*/  @!P0 EXIT ;  /* 0x000000000000894d */ /* 0x000fea0003800000 */
[----:B------:R-:W-:Y:S01]  /*0040*/  VIADD R2, R0, 0xffffffff ;  /* 0xffffffff00027836 */ /* 0x000fe20000000000 */
[----:B------:R-:W0:Y:S01]  /*0050*/  LDCU.64 UR4, c[0x0][0x358] ;  /* 0x00006b00ff0477ac */ /* 0x000e220008000a00 */
[----:B------:R-:W-:-:S03]  /*0060*/  IMAD.MOV.U32 R3, RZ, RZ, RZ ;  /* 0x000000ffff037224 */ /* 0x000fc600078e00ff */
[----:B------:R-:W-:-:S13]  /*0070*/  ISETP.GE.U32.AND P0, PT, R2, 0xf, PT ;  /* 0x0000000f0200780c */ /* 0x000fda0003f06070 */
[----:B------:R-:W-:Y:S05]  /*0080*/  @!P0 BRA `(.L_x_0) ;  /* 0x0000000400b88947 */ /* 0x000fea0003800000 */
[----:B------:R-:W1:Y:S01]  /*0090*/  LDC.64 R18, c[0x0][0x380] ;  /* 0x0000e000ff127b82 */ /* 0x000e620000000a00 */
[C---:B------:R-:W-:Y:S01]  /*00a0*/  LOP3.LUT R3, R0.reuse, 0x7ffffff0, RZ, 0xc0, !PT ;  /* 0x7ffffff000037812 */ /* 0x040fe200078ec0ff */
[C---:B------:R-:W-:Y:S01]  /*00b0*/  IMAD R11, R0.reuse, 0xf, RZ ;  /* 0x0000000f000b7824 */ /* 0x040fe200078e02ff */
[C---:B------:R-:W-:Y:S01]  /*00c0*/  SHF.L.U32 R5, R0.reuse, 0x1, RZ ;  /* 0x0000000100057819 */ /* 0x040fe200000006ff */
[C---:B------:R-:W-:Y:S02]  /*00d0*/  IMAD R13, R0.reuse, 0xe, RZ ;  /* 0x0000000e000d7824 */ /* 0x040fe400078e02ff */
[C---:B------:R-:W-:Y:S02]  /*00e0*/  IMAD R15, R0.reuse, 0xd, RZ ;  /* 0x0000000d000f7824 */ /* 0x040fe400078e02ff */
[----:B------:R-:W2:Y:S01]  /*00f0*/  LDC R9, c[0x0][0x388] ;  /* 0x0000e200ff097b82 */ /* 0x000ea20000000800 */
[C---:B------:R-:W-:Y:S02]  /*0100*/  IMAD R17, R0.reuse, 0xc, RZ ;  /* 0x0000000c00117824 */ /* 0x040fe400078e02ff */
[----:B------:R-:W-:-:S02]  /*0110*/  IMAD R27, R0, 0xa, RZ ;  /* 0x0000000a001b7824 */ /* 0x000fc400078e02ff */
[C---:B------:R-:W-:Y:S02]  /*0120*/  IMAD R4, R0.reuse, 0x9, RZ ;  /* 0x0000000900047824 */ /* 0x040fe400078e02ff */
[C---:B------:R-:W-:Y:S02]  /*0130*/  IMAD.SHL.U32 R6, R0.reuse, 0x8, RZ ;  /* 0x0000000800067824 */ /* 0x040fe400078e00ff */
[C---:B------:R-:W-:Y:S02]  /*0140*/  IMAD R8, R0.reuse, 0x7, RZ ;  /* 0x0000000700087824 */ /* 0x040fe400078e02ff */
[C---:B------:R-:W-:Y:S02]  /*0150*/  IMAD R10, R0.reuse, 0x6, RZ ;  /* 0x00000006000a7824 */ /* 0x040fe400078e02ff */
[C---:B------:R-:W-:Y:S02]  /*0160*/  IMAD R12, R0.reuse, 0x5, RZ ;  /* 0x00000005000c7824 */ /* 0x040fe400078e02ff */
[----:B------:R-:W-:Y:S01]  /*0170*/  IMAD.SHL.U32 R14, R0, 0x4, RZ ;  /* 0x00000004000e7824 */ /* 0x000fe200078e00ff */
[----:B-1----:R-:W-:Y:S01]  /*0180*/  IADD3 R18, P0, PT, R18, 0x78, RZ ;  /* 0x0000007812127810 */ /* 0x002fe20007f1e0ff */
[----:B------:R-:W-:-:S02]  /*0190*/  IMAD R16, R0, 0x3, RZ ;  /* 0x0000000300107824 */ /* 0x000fc400078e02ff */
[----:B------:R-:W-:Y:S01]  /*01a0*/  IMAD.MOV.U32 R7, RZ, RZ, RZ ;  /* 0x000000ffff077224 */ /* 0x000fe200078e00ff */
[----:B------:R-:W-:Y:S01]  /*01b0*/  IADD3.X R26, PT, PT, RZ, R19, RZ, P0, !PT ;  /* 0x00000013ff1a7210 */ /* 0x000fe200007fe4ff */
[----:B------:R-:W-:Y:S02]  /*01c0*/  IMAD R19, R0, 0xb, RZ ;  /* 0x0000000b00137824 */ /* 0x000fe400078e02ff */
[----:B------:R-:W-:-:S07]  /*01d0*/  IMAD.MOV R2, RZ, RZ, -R3 ;  /* 0x000000ffff027224 */ /* 0x000fce00078e0a03 */
.L_x_1:
[----:B-1----:R-:W1:Y:S02]  /*01e0*/  LDC.64 R24, c[0x0][0x380] ;  /* 0x0000e000ff187b82 */ /* 0x002e640000000a00 */
[----:B-1----:R-:W-:-:S05]  /*01f0*/  IMAD.WIDE.U32 R24, R7, 0x8, R24 ;  /* 0x0000000807187825 */ /* 0x002fca00078e0018 */
[----:B0-----:R-:W3:Y:S02]  /*0200*/  LDG.E.64 R20, desc[UR4][R24.64] ;  /* 0x0000000418147981 */ /* 0x001ee4000c1e1b00 */
[----:B---3--:R-:W-:-:S07]  /*0210*/  DADD R20, R20, 3 ;  /* 0x4008000014147429 */ /* 0x008fce0000000000 */
[----:B------:R0:W-:Y:S02]  /*0220*/  STG.E.64 desc[UR4][R24.64], R20 ;  /* 0x0000001418007986 */ /* 0x0001e4000c101b04 */
[----:B0-----:R-:W-:Y:S01]  /*0230*/  MOV R20, R18 ;  /* 0x0000001200147202 */ /* 0x001fe20000000f00 */
[----:B------:R-:W-:-:S04]  /*0240*/  IMAD.MOV.U32 R21, RZ, RZ, R26 ;  /* 0x000000ffff157224 */ /* 0x000fc800078e001a */
[----:B--2---:R-:W-:-:S05]  /*0250*/  IMAD.WIDE.U32 R24, R9, 0x8, R20 ;  /* 0x0000000809187825 */ /* 0x004fca00078e0014 */
[----:B------:R-:W2:Y:S02]  /*0260*/  LDG.E.64 R22, desc[UR4][R24.64+-0x70] ;  /* 0xffff900418167981 */ /* 0x000ea4000c1e1b00 */
[----:B--2---:R-:W-:-:S07]  /*0270*/  DADD R22, R22, 3 ;  /* 0x4008000016167429 */ /* 0x004fce0000000000 */
[----:B------:R0:W-:Y:S02]  /*0280*/  STG.E.64 desc[UR4][R24.64+-0x70], R22 ;  /* 0xffff901618007986 */ /* 0x0001e4000c101b04 */
[----:B0-----:R-:W-:-:S05]  /*0290*/  IMAD.WIDE.U32 R22, R5, 0x8, R20 ;  /* 0x0000000805167825 */ /* 0x001fca00078e0014 */
        /* <DEDUP_REMOVED lines=52> */
[----:B------:R-:W2:Y:S01]  /*05e0*/  LDG.E.64 R24, desc[UR4][R22.64] ;  /* 0x0000000416187981 */ /* 0x000ea2000c1e1b00 */
[----:B------:R-:W-:Y:S01]  /*05f0*/  IADD3 R18, P0, PT, R20, 0x80, RZ ;  /* 0x0000008014127810 */ /* 0x000fe20007f1e0ff */
[----:B------:R-:W-:Y:S01]  /*0600*/  VIADD R2, R2, 0x10 ;  /* 0x0000001002027836 */ /* 0x000fe20000000000 */
[C---:B------:R-:W-:Y:S01]  /*0610*/  LEA R5, R0.reuse, R5, 0x4 ;  /* 0x0000000500057211 */ /* 0x040fe200078e20ff */
[C---:B------:R-:W-:Y:S01]  /*0620*/  IMAD R7, R0.reuse, 0x10, R7 ;  /* 0x0000001000077824 */ /* 0x040fe200078e0207 */
[----:B------:R-:W-:Y:S01]  /*0630*/  IADD3.X R26, PT, PT, RZ, R21, RZ, P0, !PT ;  /* 0x00000015ff1a7210 */ /* 0x000fe200007fe4ff */
[----:B------:R-:W-:Y:S01]  /*0640*/  IMAD R9, R0, 0x10, R9 ;  /* 0x0000001000097824 */ /* 0x000fe200078e0209 */
[----:B------:R-:W-:Y:S01]  /*0650*/  ISETP.NE.AND P0, PT, R2, RZ, PT ;  /* 0x000000ff0200720c */ /* 0x000fe20003f05270 */
[C---:B------:R-:W-:Y:S01]  /*0660*/  IMAD R16, R0.reuse, 0x10, R16 ;  /* 0x0000001000107824 */ /* 0x040fe200078e0210 */
[C---:B------:R-:W-:Y:S01]  /*0670*/  LEA R12, R0.reuse, R12, 0x4 ;  /* 0x0000000c000c7211 */ /* 0x040fe200078e20ff */
        /* <DEDUP_REMOVED lines=10> */
[----:B------:R-:W-:-:S02]  /*0720*/  IMAD R13, R0, 0x10, R13 ;  /* 0x00000010000d7824 */ /* 0x000fc400078e020d */
[----:B------:R-:W-:Y:S01]  /*0730*/  VIADD R7, R7, 0x10 ;  /* 0x0000001007077836 */ /* 0x000fe20000000000 */
[----:B--2---:R-:W-:-:S07]  /*0740*/  DADD R24, R24, 3 ;  /* 0x4008000018187429 */ /* 0x004fce0000000000 */
[----:B------:R1:W-:Y:S01]  /*0750*/  STG.E.64 desc[UR4][R22.64], R24 ;  /* 0x0000001816007986 */ /* 0x0003e2000c101b04 */
[----:B------:R-:W-:Y:S05]  /*0760*/  @P0 BRA `(.L_x_1) ;  /* 0xfffffff8009c0947 */ /* 0x000fea000383ffff */
.L_x_0:
[----:B------:R-:W-:-:S13]  /*0770*/  LOP3.LUT P0, R2, R0, 0xf, RZ, 0xc0, !PT ;  /* 0x0000000f00027812 */ /* 0x000fda000780c0ff */
[----:B0-----:R-:W-:Y:S05]  /*0780*/  @!P0 EXIT ;  /* 0x000000000000894d */ /* 0x001fea0003800000 */
[----:B------:R-:W-:Y:S02]  /*0790*/  ISETP.GE.U32.AND P1, PT, R2, 0x8, PT ;  /* 0x000000080200780c */ /* 0x000fe40003f26070 */
[----:B------:R-:W-:-:S04]  /*07a0*/  LOP3.LUT R16, R0, 0x7, RZ, 0xc0, !PT ;  /* 0x0000000700107812 */ /* 0x000fc800078ec0ff */
[----:B------:R-:W-:-:S07]  /*07b0*/  ISETP.NE.AND P0, PT, R16, RZ, PT ;  /* 0x000000ff1000720c */ /* 0x000fce0003f05270 */
[----:B------:R-:W-:Y:S06]  /*07c0*/  @!P1 BRA `(.L_x_2) ;  /* 0x0000000400009947 */ /* 0x000fec0003800000 */
[----:B------:R-:W0:Y:S01]  /*07d0*/  LDC.64 R6, c[0x0][0x380] ;  /* 0x0000e000ff067b82 */ /* 0x000e220000000a00 */
[----:B------:R-:W-:-:S04]  /*07e0*/  IMAD R5, R3, R0, R3 ;  /* 0x0000000003057224 */ /* 0x000fc800078e0203 */
[----:B0-----:R-:W-:-:S03]  /*07f0*/  IMAD.WIDE.U32 R6, R5, 0x8, R6 ;  /* 0x0000000805067825 */ /* 0x001fc600078e0006 */
[----:B------:R-:W0:Y:S02]  /*0800*/  LDC.64 R4, c[0x0][0x380] ;  /* 0x0000e000ff047b82 */ /* 0x000e240000000a00 */
[----:B------:R-:W2:Y:S01]  /*0810*/  LDG.E.64 R8, desc[UR4][R6.64] ;  /* 0x0000000406087981 */ /* 0x000ea2000c1e1b00 */
[----:B------:R-:W-:-:S05]  /*0820*/  IMAD R2, R3, R0, R0 ;  /* 0x0000000003027224 */ /* 0x000fca00078e0200 */
[----:B------:R-:W-:-:S04]  /*0830*/  IADD3 R11, P1, PT, R3, R2, RZ ;  /* 0x00000002030b7210 */ /* 0x000fc80007f3e0ff */
[----:B------:R-:W-:Y:S02]  /*0840*/  IADD3.X R14, PT, PT, RZ, RZ, RZ, P1, !PT ;  /* 0x000000ffff0e7210 */ /* 0x000fe40000ffe4ff */
[----:B0-----:R-:W-:-:S04]  /*0850*/  LEA R10, P1, R11, R4, 0x3 ;  /* 0x000000040b0a7211 */ /* 0x001fc800078218ff */
[----:B------:R-:W-:Y:S01]  /*0860*/  LEA.HI.X R11, R11, R5, R14, 0x3, P1 ;  /* 0x000000050b0b7211 */ /* 0x000fe200008f1c0e */
[----:B--2---:R-:W-:-:S07]  /*0870*/  DADD R12, R8, 3 ;  /* 0x40080000080c7429 */ /* 0x004fce0000000000 */
[----:B------:R0:W-:Y:S04]  /*0880*/  STG.E.64 desc[UR4][R6.64], R12 ;  /* 0x0000000c06007986 */ /* 0x0001e8000c101b04 */
[----:B------:R-:W2:Y:S01]  /*0890*/  LDG.E.64 R14, desc[UR4][R10.64+0x8] ;  /* 0x000008040a0e7981 */ /* 0x000ea2000c1e1b00 */
[----:B------:R-:W-:-:S05]  /*08a0*/  IMAD.IADD R2, R2, 0x1, R0 ;  /* 0x0000000102027824 */ /* 0x000fca00078e0200 */
[----:B------:R-:W-:-:S04]  /*08b0*/  IADD3 R9, P1, PT, R3, R2, RZ ;  /* 0x0000000203097210 */ /* 0x000fc80007f3e0ff */
[----:B------:R-:W-:Y:S02]  /*08c0*/  IADD3.X R18, PT, PT, RZ, RZ, RZ, P1, !PT ;  /* 0x000000ffff127210 */ /* 0x000fe40000ffe4ff */
[----:B------:R-:W-:-:S04]  /*08d0*/  LEA R8, P1, R9, R4, 0x3 ;  /* 0x0000000409087211 */ /* 0x000fc800078218ff */
[----:B------:R-:W-:Y:S01]  /*08e0*/  LEA.HI.X R9, R9, R5, R18, 0x3, P1 ;  /* 0x0000000509097211 */ /* 0x000fe200008f1c12 */
[----:B--2---:R-:W-:-:S07]  /*08f0*/  DADD R14, R14, 3 ;  /* 0x400800000e0e7429 */ /* 0x004fce0000000000 */
[----:B------:R2:W-:Y:S04]  /*0900*/  STG.E.64 desc[UR4][R10.64+0x8], R14 ;  /* 0x0000080e0a007986 */ /* 0x0005e8000c101b04 */
[----:B------:R-:W3:Y:S01]  /*0910*/  LDG.E.64 R18, desc[UR4][R8.64+0x10] ;  /* 0x0000100408127981 */ /* 0x000ee2000c1e1b00 */
[----:B------:R-:W-:-:S05]  /*0920*/  IMAD.IADD R2, R2, 0x1, R0 ;  /* 0x0000000102027824 */ /* 0x000fca00078e0200 */
[----:B0-----:R-:W-:-:S04]  /*0930*/  IADD3 R7, P1, PT, R3, R2, RZ ;  /* 0x0000000203077210 */ /* 0x001fc80007f3e0ff */
[----:B------:R-:W-:Y:S02]  /*0940*/  IADD3.X R12, PT, PT, RZ, RZ, RZ, P1, !PT ;  /* 0x000000ffff0c7210 */ /* 0x000fe40000ffe4ff */
[----:B------:R-:W-:-:S04]  /*0950*/  LEA R6, P1, R7, R4, 0x3 ;  /* 0x0000000407067211 */ /* 0x000fc800078218ff */
[----:B------:R-:W-:Y:S01]  /*0960*/  LEA.HI.X R7, R7, R5, R12, 0x3, P1 ;  /* 0x0000000507077211 */ /* 0x000fe200008f1c0c */
[----:B---3--:R-:W-:-:S07]  /*0970*/  DADD R18, R18, 3 ;  /* 0x4008000012127429 */ /* 0x008fce0000000000 */
[----:B------:R0:W-:Y:S04]  /*0980*/  STG.E.64 desc[UR4][R8.64+0x10], R18 ;  /* 0x0000101208007986 */ /* 0x0001e8000c101b04 */
[----:B------:R-:W3:Y:S01]  /*0990*/  LDG.E.64 R12, desc[UR4][R6.64+0x18] ;  /* 0x00001804060c7981 */ /* 0x000ee2000c1e1b00 */
[----:B------:R-:W-:-:S05]  /*09a0*/  IMAD.IADD R2, R2, 0x1, R0 ;  /* 0x0000000102027824 */ /* 0x000fca00078e0200 */
[----:B--2---:R-:W-:-:S04]  /*09b0*/  IADD3 R11, P1, PT, R3, R2, RZ ;  /* 0x00000002030b7210 */ /* 0x004fc80007f3e0ff */
[----:B------:R-:W-:Y:S02]  /*09c0*/  IADD3.X R14, PT, PT, RZ, RZ, RZ, P1, !PT ;  /* 0x000000ffff0e7210 */ /* 0x000fe40000ffe4ff */
[----:B------:R-:W-:-:S04]  /*09d0*/  LEA R10, P1, R11, R4, 0x3 ;  /* 0x000000040b0a7211 */ /* 0x000fc800078218ff */
[----:B------:R-:W-:Y:S01]  /*09e0*/  LEA.HI.X R11, R11, R5, R14, 0x3, P1 ;  /* 0x000000050b0b7211 */ /* 0x000fe200008f1c0e */
[----:B---3--:R-:W-:-:S07]  /*09f0*/  DADD R12, R12, 3 ;  /* 0x400800000c0c7429 */ /* 0x008fce0000000000 */
        /* <DEDUP_REMOVED lines=19> */
[----:B------:R-:W-:-:S04]  /*0b30*/  IADD3 R2, P1, PT, R3, R2, RZ ;  /* 0x0000000203027210 */ /* 0x000fc80007f3e0ff */
[----:B0-----:R-:W-:Y:S02]  /*0b40*/  IADD3.X R10, PT, PT, RZ, RZ, RZ, P1, !PT ;  /* 0x000000ffff0a7210 */ /* 0x001fe40000ffe4ff */
[----:B------:R-:W-:-:S04]  /*0b50*/  LEA R4, P1, R2, R4, 0x3 ;  /* 0x0000000402047211 */ /* 0x000fc800078218ff */
[----:B------:R-:W-:Y:S01]  /*0b60*/  LEA.HI.X R5, R2, R5, R10, 0x3, P1 ;  /* 0x0000000502057211 */ /* 0x000fe200008f1c0a */
[----:B---3--:R-:W-:-:S07]  /*0b70*/  DADD R12, R12, 3 ;  /* 0x400800000c0c7429 */ /* 0x008fce0000000000 */
[----:B------:R2:W-:Y:S04]  /*0b80*/  STG.E.64 desc[UR4][R6.64+0x30], R12 ;  /* 0x0000300c06007986 */ /* 0x0005e8000c101b04 */
[----:B------:R-:W3:Y:S01]  /*0b90*/  LDG.E.64 R10, desc[UR4][R4.64+0x38] ;  /* 0x00003804040a7981 */ /* 0x000ee2000c1e1b00 */
[----:B------:R-:W-:Y:S01]  /*0ba0*/  VIADD R3, R3, 0x8 ;  /* 0x0000000803037836 */ /* 0x000fe20000000000 */
[----:B---3--:R-:W-:-:S07]  /*0bb0*/  DADD R10, R10, 3 ;  /* 0x400800000a0a7429 */ /* 0x008fce0000000000 */
[----:B------:R2:W-:Y:S04]  /*0bc0*/  STG.E.64 desc[UR4][R4.64+0x38], R10 ;  /* 0x0000380a04007986 */ /* 0x0005e8000c101b04 */
.L_x_2:
[----:B------:R-:W-:Y:S05]  /*0bd0*/  @!P0 EXIT ;  /* 0x000000000000894d */ /* 0x000fea0003800000 */
[----:B------:R-:W-:Y:S02]  /*0be0*/  ISETP.GE.U32.AND P1, PT, R16, 0x4, PT ;  /* 0x000000041000780c */ /* 0x000fe40003f26070 */
[----:B------:R-:W-:-:S04]  /*0bf0*/  LOP3.LUT R2, R0, 0x3, RZ, 0xc0, !PT ;  /* 0x0000000300027812 */ /* 0x000fc800078ec0ff */
[----:B------:R-:W-:-:S07]  /*0c00*/  ISETP.NE.AND P0, PT, R2, RZ, PT ;  /* 0x000000ff0200720c */ /* 0x000fce0003f05270 */
[----:B------:R-:W-:Y:S06]  /*0c10*/  @!P1 BRA `(.L_x_3) ;  /* 0x0000000000809947 */ /* 0x000fec0003800000 */
[----:B--2---:R-:W0:Y:S01]  /*0c20*/  LDC.64 R4, c[0x0][0x380] ;  /* 0x0000e000ff047b82 */ /* 0x004e220000000a00 */
        /* <DEDUP_REMOVED lines=19> */
[----:B------:R-:W2:Y:S01]  /*0d60*/  LDG.E.64 R14, desc[UR4][R8.64+0x10] ;  /* 0x00001004080e7981 */ /* 0x000ea2000c1e1b00 */
[----:B------:R-:W-:-:S05]  /*0d70*/  IMAD.IADD R18, R18, 0x1, R0 ;  /* 0x0000000112127824 */ /* 0x000fca00078e0200 */
[----:B------:R-:W-:-:S04]  /*0d80*/  IADD3 R18, P1, PT, R3, R18, RZ ;  /* 0x0000001203127210 */ /* 0x000fc80007f3e0ff */
[----:B0-----:R-:W-:Y:S02]  /*0d90*/  IADD3.X R11, PT, PT, RZ, RZ, RZ, P1, !PT ;  /* 0x000000ffff0b7210 */ /* 0x001fe40000ffe4ff */
[----:B------:R-:W-:-:S04]  /*0da0*/  LEA R10, P1, R18, R4, 0x3 ;  /* 0x00000004120a7211 */ /* 0x000fc800078218ff */
[----:B------:R-:W-:Y:S01]  /*0db0*/  LEA.HI.X R11, R18, R5, R11, 0x3, P1 ;  /* 0x00000005120b7211 */ /* 0x000fe200008f1c0b */
[----:B--2---:R-:W-:-:S07]  /*0dc0*/  DADD R14, R14, 3 ;  /* 0x400800000e0e7429 */ /* 0x004fce0000000000 */
[----:B------:R3:W-:Y:S04]  /*0dd0*/  STG.E.64 desc[UR4][R8.64+0x10], R14 ;  /* 0x0000100e08007986 */ /* 0x0007e8000c101b04 */
[----:B------:R-:W2:Y:S01]  /*0de0*/  LDG.E.64 R4, desc[UR4][R10.64+0x18] ;  /* 0x000018040a047981 */ /* 0x000ea2000c1e1b00 */
[----:B------:R-:W-:Y:S01]  /*0df0*/  VIADD R3, R3, 0x4 ;  /* 0x0000000403037836 */ /* 0x000fe20000000000 */
[----:B--2---:R-:W-:-:S07]  /*0e00*/  DADD R4, R4, 3 ;  /* 0x4008000004047429 */ /* 0x004fce0000000000 */
[----:B------:R3:W-:Y:S04]  /*0e10*/  STG.E.64 desc[UR4][R10.64+0x18], R4 ;  /* 0x000018040a007986 */ /* 0x0007e8000c101b04 */
.L_x_3:
[----:B------:R-:W-:Y:S05]  /*0e20*/  @!P0 EXIT ;  /* 0x000000000000894d */ /* 0x000fea0003800000 */
[----:B--23--:R-:W0:Y:S01]  /*0e30*/  LDC.64 R6, c[0x0][0x380] ;  /* 0x0000e000ff067b82 */ /* 0x00ce220000000a00 */
[----:B------:R-:W-:Y:S01]  /*0e40*/  IMAD R9, R3, R0, R3 ;  /* 0x0000000003097224 */ /* 0x000fe200078e0203 */
[----:B------:R-:W-:-:S07]  /*0e50*/  IADD3 R8, PT, PT, -R2, RZ, RZ ;  /* 0x000000ff02087210 */ /* 0x000fce0007ffe1ff */
.L_x_4:
[----:B0-2---:R-:W-:-:S05]  /*0e60*/  IMAD.WIDE.U32 R2, R9, 0x8, R6 ;  /* 0x0000000809027825 */ /* 0x005fca00078e0006 */
[----:B------:R-:W2:Y:S01]  /*0e70*/  LDG.E.64 R4, desc[UR4][R2.64] ;  /* 0x0000000402047981 */ /* 0x000ea2000c1e1b00 */
[----:B------:R-:W-:Y:S01]  /*0e80*/  VIADD R8, R8, 0x1 ;  /* 0x0000000108087836 */ /* 0x000fe20000000000 */
[----:B------:R-:W-:-:S04]  /*0e90*/  IADD3.X R9, PT, PT, R9, R0, RZ, PT, !PT ;  /* 0x0000000009097210 */ /* 0x000fc80003ffe4ff */
[----:B------:R-:W-:Y:S01]  /*0ea0*/  ISETP.NE.AND P0, PT, R8, RZ, PT ;  /* 0x000000ff0800720c */ /* 0x000fe20003f05270 */
[----:B--2---:R-:W-:-:S07]  /*0eb0*/  DADD R4, R4, 3 ;  /* 0x4008000004047429 */ /* 0x004fce0000000000 */
[----:B------:R2:W-:Y:S05]  /*0ec0*/  STG.E.64 desc[UR4][R2.64], R4 ;  /* 0x0000000402007986 */ /* 0x0005ea000c101b04 */
[----:B------:R-:W-:Y:S05]  /*0ed0*/  @P0 BRA `(.L_x_4) ;  /* 0xfffffffc00e00947 */ /* 0x000fea000383ffff */
[----:B------:R-:W-:Y:S05]  /*0ee0*/  EXIT ;  /* 0x000000000000794d */ /* 0x000fea0003800000 */
.L_x_5:
[----:B------:R-:W-:-:S00]  /*0ef0*/  BRA `(.L_x_5) ;  /* 0xfffffffc00fc7947 */ /* 0x000fc0000383ffff */
[----:B------:R-:W-:-:S00]  /*0f00*/  NOP ;  /* 0x0000000000007918 */ /* 0x000fc00000000000 */
[----:B------:R-:W-:-:S00]  /*0f10*/  NOP ;  /* 0x0000000000007918 */ /* 0x000fc00000000000 */
[----:B------:R-:W-:-:S00]  /*0f20*/  NOP ;  /* 0x0000000000007918 */ /* 0x000fc00000000000 */
[----:B------:R-:W-:-:S00]  /*0f30*/  NOP ;  /* 0x0000000000007918 */ /* 0x000fc00000000000 */
[----:B------:R-:W-:-:S00]  /*0f40*/  NOP ;  /* 0x0000000000007918 */ /* 0x000fc00000000000 */
[----:B------:R-:W-:-:S00]  /*0f50*/  NOP ;  /* 0x0000000000007918 */ /* 0x000fc00000000000 */
[----:B------:R-:W-:-:S00]  /*0f60*/  NOP ;  /* 0x0000000000007918 */ /* 0x000fc00000000000 */
[----:B------:R-:W-:-:S00]  /*0f70*/  NOP ;  /* 0x0000000000007918 */ /* 0x000fc00000000000 */
.L_x_84:


//--------------------- .text._Z11kern32Add3IPfi  --------------------------
	.section	.text._Z11kern32Add3IPfi,"ax",@progbits
	.align	128
.text._Z11kern32Add3IPfi:
        .type           _Z11kern32Add3IPfi,@function
        .size           _Z11kern32Add3IPfi,(.L_x_85 - _Z11kern32Add3IPfi)
        .other          _Z11kern32Add3IPfi,@"STO_CUDA_ENTRY STV_DEFAULT"
_Z11kern32Add3IPfi:
[----:B------:R-:W-:Y:S08]  /*0000*/  LDC R1, c[0x0][0x37c] ;  /* 0x0000df00ff017b82 */ /* 0x000ff00000000800 */
[----:B------:R-:W0:Y:S02]  /*0010*/  LDC R0, c[0x0][0x388] ;  /* 0x0000e200ff007b82 */ /* 0x000e240000000800 */
[----:B0-----:R-:W-:-:S13]  /*0020*/  ISETP.GE.AND P0, PT, R0, 0x1, PT ;  /* 0x000000010000780c */ /* 0x001fda0003f06270 */
[----:B------:R-:W-:Y:S05]  /*0030*/  @!P0 EXIT ;  /* 0x000000000000894d */ /* 0x000fea0003800000 */
[----:B------:R-:W-:Y:S01]  /*0040*/  IADD3 R2, PT, PT, R0, -0x1, RZ ;  /* 0xffffffff00027810 */ /* 0x000fe20007ffe0ff */
[----:B------:R-:W0:Y:S01]  /*0050*/  LDCU.64 UR4, c[0x0][0x358] ;  /* 0x00006b00ff0477ac */ /* 0x000e220008000a00 */
[----:B------:R-:W-:Y:S02]  /*0060*/  HFMA2 R3, -RZ, RZ, 0, 0 ;  /* 0x00000000ff037431 */ /* 0x000fe400000001ff */
[----:B------:R-:W-:-:S13]  /*0070*/  ISETP.GE.U32.AND P0, PT, R2, 0xf, PT ;  /* 0x0000000f0200780c */ /* 0x000fda0003f06070 */
[----:B------:R-:W-:Y:S05]  /*0080*/  @!P0 BRA `(.L_x_6) ;  /* 0x0000000400b08947 */ /* 0x000fea0003800000 */
[----:B------:R-:W1:Y:S01]  /*0090*/  LDC.64 R20, c[0x0][0x380] ;  /* 0x0000e000ff147b82 */ /* 0x000e620000000a00 */
[C---:B------:R-:W-:Y:S01]  /*00a0*/  LOP3.LUT R3, R0.reuse, 0x7ffffff0, RZ, 0xc0, !PT ;  /* 0x7ffffff000037812 */ /* 0x040fe200078ec0ff */
[C---:B------:R-:W-:Y:S01]  /*00b0*/  IMAD R9, R0.reuse, 0xf, RZ ;  /* 0x0000000f00097824 */ /* 0x040fe200078e02ff */
[C---:B------:R-:W-:Y:S01]  /*00c0*/  SHF.L.U32 R6, R0.reuse, 0x3, RZ ;  /* 0x0000000300067819 */ /* 0x040fe200000006ff */
[C---:B------:R-:W-:Y:S01]  /*00d0*/  IMAD R11, R0.reuse, 0xe, RZ ;  /* 0x0000000e000b7824 */ /* 0x040fe200078e02ff */
[C---:B------:R-:W-:Y:S01]  /*00e0*/  SHF.L.U32 R14, R0.reuse, 0x2, RZ ;  /* 0x00000002000e7819 */ /* 0x040fe200000006ff */
[C---:B------:R-:W-:Y:S01]  /*00f0*/  IMAD R13, R0.reuse, 0xd, RZ ;  /* 0x0000000d000d7824 */ /* 0x040fe200078e02ff */
[----:B------:R-:W-:Y:S01]  /*0100*/  MOV R18, RZ ;  /* 0x000000ff00127202 */ /* 0x000fe20000000f00 */
[----:B------:R-:W2:Y:S01]  /*0110*/  LDC R7, c[0x0][0x388] ;  /* 0x0000e200ff077b82 */ /* 0x000ea20000000800 */
[C---:B------:R-:W-:Y:S01]  /*0120*/  IMAD R15, R0.reuse, 0xc, RZ ;  /* 0x0000000c000f7824 */ /* 0x040fe200078e02ff */
[----:B------:R-:W-:Y:S01]  /*0130*/  IADD3 R2, PT, PT, -R3, RZ, RZ ;  /* 0x000000ff03027210 */ /* 0x000fe20007ffe1ff */
[----:B------:R-:W-:-:S02]  /*0140*/  IMAD R17, R0, 0xb, RZ ;  /* 0x0000000b00117824 */ /* 0x000fc400078e02ff */
[C---:B------:R-:W-:Y:S02]  /*0150*/  IMAD R19, R0.reuse, 0xa, RZ ;  /* 0x0000000a00137824 */ /* 0x040fe400078e02ff */
[C---:B------:R-:W-:Y:S02]  /*0160*/  IMAD R4, R0.reuse, 0x9, RZ ;  /* 0x0000000900047824 */ /* 0x040fe400078e02ff */
[C---:B------:R-:W-:Y:S02]  /*0170*/  IMAD R8, R0.reuse, 0x7, RZ ;  /* 0x0000000700087824 */ /* 0x040fe400078e02ff */
[C---:B------:R-:W-:Y:S02]  /*0180*/  IMAD R10, R0.reuse, 0x6, RZ ;  /* 0x00000006000a7824 */ /* 0x040fe400078e02ff */
[C---:B------:R-:W-:Y:S02]  /*0190*/  IMAD R12, R0.reuse, 0x5, RZ ;  /* 0x00000005000c7824 */ /* 0x040fe400078e02ff */
[----:B------:R-:W-:Y:S01]  /*01a0*/  IMAD R16, R0, 0x3, RZ ;  /* 0x0000000300107824 */ /* 0x000fe200078e02ff */
[----:B-1----:R-:W-:Y:S01]  /*01b0*/  IADD3 R20, P0, PT, R20, 0x3c, RZ ;  /* 0x0000003c14147810 */ /* 0x002fe20007f1e0ff */
[----:B------:R-:W-:-:S04]  /*01c0*/  IMAD.SHL.U32 R5, R0, 0x2, RZ ;  /* 0x0000000200057824 */ /* 0x000fc800078e00ff */
[----:B------:R-:W-:-:S08]  /*01d0*/  IMAD.X R21, RZ, RZ, R21, P0 ;  /* 0x000000ffff157224 */ /* 0x000fd000000e0615 */
.L_x_7:
[----:B-1----:R-:W1:Y:S02]  /*01e0*/  LDC.64 R26, c[0x0][0x380] ;  /* 0x0000e000ff1a7b82 */ /* 0x002e640000000a00 */
[----:B-1----:R-:W-:-:S05]  /*01f0*/  IMAD.WIDE.U32 R26, R18, 0x4, R26 ;  /* 0x00000004121a7825 */ /* 0x002fca00078e001a */
[----:B0-----:R-:W3:Y:S02]  /*0200*/  LDG.E R22, desc[UR4][R26.64] ;  /* 0x000000041a167981 */ /* 0x001ee4000c1e1900 */
[----:B---3--:R-:W-:Y:S01]  /*0210*/  FADD R25, R22, 3 ;  /* 0x4040000016197421 */ /* 0x008fe20000000000 */
[----:B--2---:R-:W-:-:S04]  /*0220*/  IMAD.WIDE.U32 R22, R7, 0x4, R20 ;  /* 0x0000000407167825 */ /* 0x004fc800078e0014 */
[----:B------:R0:W-:Y:S04]  /*0230*/  STG.E desc[UR4][R26.64], R25 ;  /* 0x000000191a007986 */ /* 0x0001e8000c101904 */
[----:B------:R-:W2:Y:S02]  /*0240*/  LDG.E R24, desc[UR4][R22.64+-0x38] ;  /* 0xffffc80416187981 */ /* 0x000ea4000c1e1900 */
[----:B--2---:R-:W-:Y:S01]  /*0250*/  FADD R29, R24, 3 ;  /* 0x40400000181d7421 */ /* 0x004fe20000000000 */
[----:B0-----:R-:W-:-:S04]  /*0260*/  IMAD.WIDE.U32 R24, R5, 0x4, R20 ;  /* 0x0000000405187825 */ /* 0x001fc800078e0014 */
[----:B------:R0:W-:Y:S04]  /*0270*/  STG.E desc[UR4][R22.64+-0x38], R29 ;  /* 0xffffc81d16007986 */ /* 0x0001e8000c101904 */
[----:B------:R-:W0:Y:S02]  /*0280*/  LDG.E R28, desc[UR4][R24.64+-0x34] ;  /* 0xffffcc04181c7981 */ /* 0x000e24000c1e1900 */
[----:B0-----:R-:W-:Y:S01]  /*0290*/  FADD R23, R28, 3 ;  /* 0x404000001c177421 */ /* 0x001fe20000000000 */
[----:B------:R-:W-:-:S04]  /*02a0*/  IMAD.WIDE.U32 R28, R16, 0x4, R20 ;  /* 0x00000004101c7825 */ /* 0x000fc800078e0014 */
[----:B------:R0:W-:Y:S04]  /*02b0*/  STG.E desc[UR4][R24.64+-0x34], R23 ;  /* 0xffffcc1718007986 */ /* 0x0001e8000c101904 */
[----:B------:R-:W2:Y:S02]  /*02c0*/  LDG.E R26, desc[UR4][R28.64+-0x30] ;  /* 0xffffd0041c1a7981 */ /* 0x000ea4000c1e1900 */
[----:B--2---:R-:W-:Y:S01]  /*02d0*/  FADD R22, R26, 3 ;  /* 0x404000001a167421 */ /* 0x004fe20000000000 */
[----:B------:R-:W-:-:S04]  /*02e0*/  IMAD.WIDE.U32 R26, R14, 0x4, R20 ;  /* 0x000000040e1a7825 */ /* 0x000fc800078e0014 */
[----:B------:R1:W-:Y:S04]  /*02f0*/  STG.E desc[UR4][R28.64+-0x30], R22 ;  /* 0xffffd0161c007986 */ /* 0x0003e8000c101904 */
[----:B0-----:R-:W2:Y:S01]  /*0300*/  LDG.E R24, desc[UR4][R26.64+-0x2c] ;  /* 0xffffd4041a187981 */ /* 0x001ea2000c1e1900 */
[----:B-1----:R-:W-:-:S04]  /*0310*/  IMAD.WIDE.U32 R22, R12, 0x4, R20 ;  /* 0x000000040c167825 */ /* 0x002fc800078e0014 */
[----:B--2---:R-:W-:-:S05]  /*0320*/  FADD R25, R24, 3 ;  /* 0x4040000018197421 */ /* 0x004fca0000000000 */
[----:B------:R0:W-:Y:S04]  /*0330*/  STG.E desc[UR4][R26.64+-0x2c], R25 ;  /* 0xffffd4191a007986 */ /* 0x0001e8000c101904 */
[----:B------:R-:W0:Y:S02]  /*0340*/  LDG.E R24, desc[UR4][R22.64+-0x28] ;  /* 0xffffd80416187981 */ /* 0x000e24000c1e1900 */
[----:B0-----:R-:W-:Y:S01]  /*0350*/  FADD R27, R24, 3 ;  /* 0x40400000181b7421 */ /* 0x001fe20000000000 */
[----:B------:R-:W-:-:S04]  /*0360*/  IMAD.WIDE.U32 R24, R10, 0x4, R20 ;  /* 0x000000040a187825 */ /* 0x000fc800078e0014 */
        /* <DEDUP_REMOVED lines=33> */
[----:B------:R-:W0:Y:S01]  /*0580*/  LDG.E R28, desc[UR4][R24.64+-0x4] ;  /* 0xfffffc04181c7981 */ /* 0x000e22000c1e1900 */
[----:B------:R-:W-:Y:S02]  /*0590*/  VIADD R2, R2, 0x10 ;  /* 0x0000001002027836 */ /* 0x000fe40000000000 */
[----:B0-----:R-:W-:Y:S01]  /*05a0*/  FADD R23, R28, 3 ;  /* 0x404000001c177421 */ /* 0x001fe20000000000 */
[----:B------:R-:W-:-:S04]  /*05b0*/  IMAD.WIDE.U32 R28, R9, 0x4, R20 ;  /* 0x00000004091c7825 */ /* 0x000fc800078e0014 */
[----:B------:R1:W-:Y:S04]  /*05c0*/  STG.E desc[UR4][R24.64+-0x4], R23 ;  /* 0xfffffc1718007986 */ /* 0x0003e8000c101904 */
[----:B------:R-:W2:Y:S01]  /*05d0*/  LDG.E R26, desc[UR4][R28.64] ;  /* 0x000000041c1a7981 */ /* 0x000ea2000c1e1900 */
[----:B------:R-:W-:Y:S01]  /*05e0*/  IADD3 R20, P0, PT, R20, 0x40, RZ ;  /* 0x0000004014147810 */ /* 0x000fe20007f1e0ff */
[C---:B------:R-:W-:Y:S01]  /*05f0*/  IMAD R7, R0.reuse, 0x10, R7 ;  /* 0x0000001000077824 */ /* 0x040fe200078e0207 */
        /* <DEDUP_REMOVED lines=8> */
[----:B------:R-:W-:Y:S01]  /*0680*/  LEA R16, R0, R16, 0x4 ;  /* 0x0000001000107211 */ /* 0x000fe200078e20ff */
[----:B------:R-:W-:Y:S01]  /*0690*/  VIADD R18, R18, 0x10 ;  /* 0x0000001012127836 */ /* 0x000fe20000000000 */
[----:B------:R-:W-:-:S02]  /*06a0*/  LEA R12, R0, R12, 0x4 ;  /* 0x0000000c000c7211 */ /* 0x000fc400078e20ff */
[C---:B------:R-:W-:Y:S02]  /*06b0*/  LEA R10, R0.reuse, R10, 0x4 ;  /* 0x0000000a000a7211 */ /* 0x040fe400078e20ff */
[C---:B------:R-:W-:Y:S02]  /*06c0*/  LEA R6, R0.reuse, R6, 0x4 ;  /* 0x0000000600067211 */ /* 0x040fe400078e20ff */
[C---:B------:R-:W-:Y:S02]  /*06d0*/  LEA R4, R0.reuse, R4, 0x4 ;  /* 0x0000000400047211 */ /* 0x040fe400078e20ff */
[C---:B------:R-:W-:Y:S02]  /*06e0*/  LEA R17, R0.reuse, R17, 0x4 ;  /* 0x0000001100117211 */ /* 0x040fe400078e20ff */
[C---:B------:R-:W-:Y:S02]  /*06f0*/  LEA R15, R0.reuse, R15, 0x4 ;  /* 0x0000000f000f7211 */ /* 0x040fe400078e20ff */
[----:B------:R-:W-:-:S02]  /*0700*/  LEA R11, R0, R11, 0x4 ;  /* 0x0000000b000b7211 */ /* 0x000fc400078e20ff */
[----:B------:R-:W-:Y:S01]  /*0710*/  LEA R9, R0, R9, 0x4 ;  /* 0x0000000900097211 */ /* 0x000fe200078e20ff */
[----:B--2---:R-:W-:-:S05]  /*0720*/  FADD R26, R26, 3 ;  /* 0x404000001a1a7421 */ /* 0x004fca0000000000 */
[----:B------:R1:W-:Y:S01]  /*0730*/  STG.E desc[UR4][R28.64], R26 ;  /* 0x0000001a1c007986 */ /* 0x0003e2000c101904 */
[----:B------:R-:W-:Y:S05]  /*0740*/  @P0 BRA `(.L_x_7) ;  /* 0xfffffff800a40947 */ /* 0x000fea000383ffff */
.L_x_6:
        /* <DEDUP_REMOVED lines=10> */
[----:B------:R-:W2:Y:S01]  /*07f0*/  LDG.E R2, desc[UR4][R6.64] ;  /* 0x0000000406027981 */ /* 0x000ea2000c1e1900 */
[----:B------:R-:W-:-:S05]  /*0800*/  IMAD R8, R3, R0, R0 ;  /* 0x0000000003087224 */ /* 0x000fca00078e0200 */
[----:B------:R-:W-:-:S04]  /*0810*/  IADD3 R9, P1, PT, R3, R8, RZ ;  /* 0x0000000803097210 */ /* 0x000fc80007f3e0ff */
[----:B------:R-:W-:Y:S02]  /*0820*/  IADD3.X R14, PT, PT, RZ, RZ, RZ, P1, !PT ;  /* 0x000000ffff0e7210 */ /* 0x000fe40000ffe4ff */
[----:B0-----:R-:W-:-:S04]  /*0830*/  LEA R10, P1, R9, R4, 0x2 ;  /* 0x00000004090a7211 */ /* 0x001fc800078210ff */
[----:B------:R-:W-:Y:S01]  /*0840*/  LEA.HI.X R11, R9, R5, R14, 0x2, P1 ;  /* 0x00000005090b7211 */ /* 0x000fe200008f140e */
[----:B--2---:R-:W-:-:S05]  /*0850*/  FADD R13, R2, 3 ;  /* 0x40400000020d7421 */ /* 0x004fca0000000000 */
[----:B------:R0:W-:Y:S04]  /*0860*/  STG.E desc[UR4][R6.64], R13 ;  /* 0x0000000d06007986 */ /* 0x0001e8000c101904 */
[----:B------:R-:W2:Y:S01]  /*0870*/  LDG.E R2, desc[UR4][R10.64+0x4] ;  /* 0x000004040a027981 */ /* 0x000ea2000c1e1900 */
[----:B------:R-:W-:-:S04]  /*0880*/  IADD3 R14, PT, PT, R8, R0, RZ ;  /* 0x00000000080e7210 */ /* 0x000fc80007ffe0ff */
[----:B------:R-:W-:-:S05]  /*0890*/  IADD3 R9, P1, PT, R3, R14, RZ ;  /* 0x0000000e03097210 */ /* 0x000fca0007f3e0ff */
[----:B------:R-:W-:Y:S01]  /*08a0*/  IMAD.X R16, RZ, RZ, RZ, P1 ;  /* 0x000000ffff107224 */ /* 0x000fe200008e06ff */
[----:B------:R-:W-:-:S04]  /*08b0*/  LEA R8, P1, R9, R4, 0x2 ;  /* 0x0000000409087211 */ /* 0x000fc800078210ff */
[----:B------:R-:W-:Y:S01]  /*08c0*/  LEA.HI.X R9, R9, R5, R16, 0x2, P1 ;  /* 0x0000000509097211 */ /* 0x000fe200008f1410 */
[----:B--2---:R-:W-:-:S05]  /*08d0*/  FADD R15, R2, 3 ;  /* 0x40400000020f7421 */ /* 0x004fca0000000000 */
[----:B------:R2:W-:Y:S04]  /*08e0*/  STG.E desc[UR4][R10.64+0x4], R15 ;  /* 0x0000040f0a007986 */ /* 0x0005e8000c101904 */
[----:B------:R-:W3:Y:S01]  /*08f0*/  LDG.E R2, desc[UR4][R8.64+0x8] ;  /* 0x0000080408027981 */ /* 0x000ee2000c1e1900 */
[----:B------:R-:W-:-:S04]  /*0900*/  IADD3 R14, PT, PT, R14, R0, RZ ;  /* 0x000000000e0e7210 */ /* 0x000fc80007ffe0ff */
[----:B0-----:R-:W-:-:S04]  /*0910*/  IADD3 R7, P1, PT, R3, R14, RZ ;  /* 0x0000000e03077210 */ /* 0x001fc80007f3e0ff */
[----:B------:R-:W-:Y:S02]  /*0920*/  IADD3.X R16, PT, PT, RZ, RZ, RZ, P1, !PT ;  /* 0x000000ffff107210 */ /* 0x000fe40000ffe4ff */
[----:B------:R-:W-:-:S04]  /*0930*/  LEA R6, P1, R7, R4, 0x2 ;  /* 0x0000000407067211 */ /* 0x000fc800078210ff */
[----:B------:R-:W-:Y:S01]  /*0940*/  LEA.HI.X R7, R7, R5, R16, 0x2, P1 ;  /* 0x0000000507077211 */ /* 0x000fe200008f1410 */
[----:B---3--:R-:W-:-:S05]  /*0950*/  FADD R13, R2, 3 ;  /* 0x40400000020d7421 */ /* 0x008fca0000000000 */
[----:B------:R0:W-:Y:S04]  /*0960*/  STG.E desc[UR4][R8.64+0x8], R13 ;  /* 0x0000080d08007986 */ /* 0x0001e8000c101904 */
[----:B------:R-:W3:Y:S01]  /*0970*/  LDG.E R2, desc[UR4][R6.64+0xc] ;  /* 0x00000c0406027981 */ /* 0x000ee2000c1e1900 */
[----:B------:R-:W-:-:S05]  /*0980*/  IMAD.IADD R14, R14, 0x1, R0 ;  /* 0x000000010e0e7824 */ /* 0x000fca00078e0200 */
[----:B--2---:R-:W-:-:S04]  /*0990*/  IADD3 R11, P1, PT, R3, R14, RZ ;  /* 0x0000000e030b7210 */ /* 0x004fc80007f3e0ff */
[----:B------:R-:W-:Y:S02]  /*09a0*/  IADD3.X R16, PT, PT, RZ, RZ, RZ, P1, !PT ;  /* 0x000000ffff107210 */ /* 0x000fe40000ffe4ff */
[----:B------:R-:W-:-:S04]  /*09b0*/  LEA R10, P1, R11, R4, 0x2 ;  /* 0x000000040b0a7211 */ /* 0x000fc800078210ff */
[----:B------:R-:W-:Y:S01]  /*09c0*/  LEA.HI.X R11, R11, R5, R16, 0x2, P1 ;  /* 0x000000050b0b7211 */ /* 0x000fe200008f1410 */
[----:B---3--:R-:W-:-:S05]  /*09d0*/  FADD R15, R2, 3 ;  /* 0x40400000020f7421 */ /* 0x008fca0000000000 */
[----:B------:R2:W-:Y:S04]  /*09e0*/  STG.E desc[UR4][R6.64+0xc], R15 ;  /* 0x00000c0f06007986 */ /* 0x0005e8000c101904 */
[----:B------:R-:W3:Y:S01]  /*09f0*/  LDG.E R2, desc[UR4][R10.64+0x10] ;  /* 0x000010040a027981 */ /* 0x000ee2000c1e1900 */
[----:B------:R-:W-:-:S04]  /*0a00*/  IADD3 R14, PT, PT, R14, R0, RZ ;  /* 0x000000000e0e7210 */ /* 0x000fc80007ffe0ff */
[----:B0-----:R-:W-:-:S05]  /*0a10*/  IADD3 R9, P1, PT, R3, R14, RZ ;  /* 0x0000000e03097210 */ /* 0x001fca0007f3e0ff */
[----:B------:R-:W-:Y:S01]  /*0a20*/  IMAD.X R16, RZ, RZ, RZ, P1 ;  /* 0x000000ffff107224 */ /* 0x000fe200008e06ff */
[----:B------:R-:W-:-:S04]  /*0a30*/  LEA R8, P1, R9, R4, 0x2 ;  /* 0x0000000409087211 */ /* 0x000fc800078210ff */
[----:B------:R-:W-:Y:S01]  /*0a40*/  LEA.HI.X R9, R9, R5, R16, 0x2, P1 ;  /* 0x0000000509097211 */ /* 0x000fe200008f1410 */
[----:B---3--:R-:W-:-:S05]  /*0a50*/  FADD R13, R2, 3 ;  /* 0x40400000020d7421 */ /* 0x008fca0000000000 */
[----:B------:R0:W-:Y:S04]  /*0a60*/  STG.E desc[UR4][R10.64+0x10], R13 ;  /* 0x0000100d0a007986 */ /* 0x0001e8000c101904 */
[----:B------:R-:W3:Y:S01]  /*0a70*/  LDG.E R2, desc[UR4][R8.64+0x14] ;  /* 0x0000140408027981 */ /* 0x000ee2000c1e1900 */
[----:B------:R-:W-:-:S04]  /*0a80*/  IADD3 R14, PT, PT, R14, R0, RZ ;  /* 0x000000000e0e7210 */ /* 0x000fc80007ffe0ff */
[----:B--2---:R-:W-:-:S04]  /*0a90*/  IADD3 R7, P1, PT, R3, R14, RZ ;  /* 0x0000000e03077210 */ /* 0x004fc80007f3e0ff */
[----:B------:R-:W-:Y:S02]  /*0aa0*/  IADD3.X R16, PT, PT, RZ, RZ, RZ, P1, !PT ;  /* 0x000000ffff107210 */ /* 0x000fe40000ffe4ff */
[----:B------:R-:W-:-:S04]  /*0ab0*/  LEA R6, P1, R7, R4, 0x2 ;  /* 0x0000000407067211 */ /* 0x000fc800078210ff */
[----:B------:R-:W-:Y:S01]  /*0ac0*/  LEA.HI.X R7, R7, R5, R16, 0x2, P1 ;  /* 0x0000000507077211 */ /* 0x000fe200008f1410 */
[----:B---3--:R-:W-:-:S05]  /*0ad0*/  FADD R15, R2, 3 ;  /* 0x40400000020f7421 */ /* 0x008fca0000000000 */
[----:B------:R2:W-:Y:S04]  /*0ae0*/  STG.E desc[UR4][R8.64+0x14], R15 ;  /* 0x0000140f08007986 */ /* 0x0005e8000c101904 */
[----:B------:R-:W3:Y:S01]  /*0af0*/  LDG.E R2, desc[UR4][R6.64+0x18] ;  /* 0x0000180406027981 */ /* 0x000ee2000c1e1900 */
[----:B------:R-:W-:-:S05]  /*0b00*/  IMAD.IADD R14, R14, 0x1, R0 ;  /* 0x000000010e0e7824 */ /* 0x000fca00078e0200 */
[----:B------:R-:W-:-:S04]  /*0b10*/  IADD3 R14, P1, PT, R3, R14, RZ ;  /* 0x0000000e030e7210 */ /* 0x000fc80007f3e0ff */
[----:B0-----:R-:W-:Y:S02]  /*0b20*/  IADD3.X R10, PT, PT, RZ, RZ, RZ, P1, !PT ;  /* 0x000000ffff0a7210 */ /* 0x001fe40000ffe4ff */
[----:B------:R-:W-:-:S04]  /*0b30*/  LEA R4, P1, R14, R4, 0x2 ;  /* 0x000000040e047211 */ /* 0x000fc800078210ff */
[----:B------:R-:W-:Y:S01]  /*0b40*/  LEA.HI.X R5, R14, R5, R10, 0x2, P1 ;  /* 0x000000050e057211 */ /* 0x000fe200008f140a */
[----:B---3--:R-:W-:-:S05]  /*0b50*/  FADD R11, R2, 3 ;  /* 0x40400000020b7421 */ /* 0x008fca0000000000 */
[----:B------:R2:W-:Y:S04]  /*0b60*/  STG.E desc[UR4][R6.64+0x18], R11 ;  /* 0x0000180b06007986 */ /* 0x0005e8000c101904 */
[----:B------:R-:W3:Y:S01]  /*0b70*/  LDG.E R2, desc[UR4][R4.64+0x1c] ;  /* 0x00001c0404027981 */ /* 0x000ee2000c1e1900 */
[----:B------:R-:W-:Y:S01]  /*0b80*/  IADD3 R3, PT, PT, R3, 0x8, RZ ;  /* 0x0000000803037810 */ /* 0x000fe20007ffe0ff */
[----:B---3--:R-:W-:-:S05]  /*0b90*/  FADD R13, R2, 3 ;  /* 0x40400000020d7421 */ /* 0x008fca0000000000 */
[----:B------:R2:W-:Y:S02]  /*0ba0*/  STG.E desc[UR4][R4.64+0x1c], R13 ;  /* 0x00001c0d04007986 */ /* 0x0005e4000c101904 */
.L_x_8:
        /* <DEDUP_REMOVED lines=9> */
[----:B------:R-:W2:Y:S01]  /*0c40*/  LDG.E R7, desc[UR4][R10.64] ;  /* 0x000000040a077981 */ /* 0x000ea2000c1e1900 */
[----:B------:R-:W-:-:S05]  /*0c50*/  IMAD R8, R3, R0, R0 ;  /* 0x0000000003087224 */ /* 0x000fca00078e0200 */
[----:B------:R-:W-:-:S04]  /*0c60*/  IADD3 R9, P1, PT, R3, R8, RZ ;  /* 0x0000000803097210 */ /* 0x000fc80007f3e0ff */
[----:B------:R-:W-:Y:S02]  /*0c70*/  IADD3.X R12, PT, PT, RZ, RZ, RZ, P1, !PT ;  /* 0x000000ffff0c7210 */ /* 0x000fe40000ffe4ff */
[----:B0-----:R-:W-:Y:S01]  /*0c80*/  LEA R6, P1, R9, R4, 0x2 ;  /* 0x0000000409067211 */ /* 0x001fe200078210ff */
[----:B--2---:R-:W-:-:S03]  /*0c90*/  FADD R13, R7, 3 ;  /* 0x40400000070d7421 */ /* 0x004fc60000000000 */
[----:B------:R-:W-:Y:S02]  /*0ca0*/  LEA.HI.X R7, R9, R5, R12, 0x2, P1 ;  /* 0x0000000509077211 */ /* 0x000fe400008f140c */
[----:B------:R0:W-:Y:S04]  /*0cb0*/  STG.E desc[UR4][R10.64], R13 ;  /* 0x0000000d0a007986 */ /* 0x0001e8000c101904 */
[----:B------:R-:W2:Y:S01]  /*0cc0*/  LDG.E R12, desc[UR4][R6.64+0x4] ;  /* 0x00000404060c7981 */ /* 0x000ea2000c1e1900 */
[----:B------:R-:W-:-:S05]  /*0cd0*/  IMAD.IADD R14, R8, 0x1, R0 ;  /* 0x00000001080e7824 */ /* 0x000fca00078e0200 */
[----:B------:R-:W-:-:S04]  /*0ce0*/  IADD3 R9, P1, PT, R3, R14, RZ ;  /* 0x0000000e03097210 */ /* 0x000fc80007f3e0ff */
[----:B------:R-:W-:Y:S02]  /*0cf0*/  IADD3.X R16, PT, PT, RZ, RZ, RZ, P1, !PT ;  /* 0x000000ffff107210 */ /* 0x000fe40000ffe4ff */
[----:B------:R-:W-:-:S04]  /*0d00*/  LEA R8, P1, R9, R4, 0x2 ;  /* 0x0000000409087211 */ /* 0x000fc800078210ff */
[----:B------:R-:W-:Y:S01]  /*0d10*/  LEA.HI.X R9, R9, R5, R16, 0x2, P1 ;  /* 0x0000000509097211 */ /* 0x000fe200008f1410 */
[----:B--2---:R-:W-:-:S05]  /*0d20*/  FADD R15, R12, 3 ;  /* 0x404000000c0f7421 */ /* 0x004fca0000000000 */
[----:B------:R3:W-:Y:S04]  /*0d30*/  STG.E desc[UR4][R6.64+0x4], R15 ;  /* 0x0000040f06007986 */ /* 0x0007e8000c101904 */
[----:B------:R-:W2:Y:S01]  /*0d40*/  LDG.E R12, desc[UR4][R8.64+0x8] ;  /* 0x00000804080c7981 */ /* 0x000ea2000c1e1900 */
[----:B------:R-:W-:-:S04]  /*0d50*/  IADD3 R14, PT, PT, R14, R0, RZ ;  /* 0x000000000e0e7210 */ /* 0x000fc80007ffe0ff */
[----:B------:R-:W-:-:S04]  /*0d60*/  IADD3 R14, P1, PT, R3, R14, RZ ;  /* 0x0000000e030e7210 */ /* 0x000fc80007f3e0ff */
[----:B0-----:R-:W-:Y:S02]  /*0d70*/  IADD3.X R10, PT, PT, RZ, RZ, RZ, P1, !PT ;  /* 0x000000ffff0a7210 */ /* 0x001fe40000ffe4ff */
[----:B------:R-:W-:-:S04]  /*0d80*/  LEA R4, P1, R14, R4, 0x2 ;  /* 0x000000040e047211 */ /* 0x000fc800078210ff */
[----:B------:R-:W-:Y:S01]  /*0d90*/  LEA.HI.X R5, R14, R5, R10, 0x2, P1 ;  /* 0x000000050e057211 */ /* 0x000fe200008f140a */
[----:B--2---:R-:W-:-:S05]  /*0da0*/  FADD R11, R12, 3 ;  /* 0x404000000c0b7421 */ /* 0x004fca0000000000 */
[----:B------:R3:W-:Y:S04]  /*0db0*/  STG.E desc[UR4][R8.64+0x8], R11 ;  /* 0x0000080b08007986 */ /* 0x0007e8000c101904 */
[----:B------:R-:W2:Y:S01]  /*0dc0*/  LDG.E R10, desc[UR4][R4.64+0xc] ;  /* 0x00000c04040a7981 */ /* 0x000ea2000c1e1900 */
[----:B------:R-:W-:Y:S02]  /*0dd0*/  VIADD R3, R3, 0x4 ;  /* 0x0000000403037836 */ /* 0x000fe40000000000 */
[----:B--2---:R-:W-:-:S05]  /*0de0*/  FADD R13, R10, 3 ;  /* 0x404000000a0d7421 */ /* 0x004fca0000000000 */
[----:B------:R3:W-:Y:S02]  /*0df0*/  STG.E desc[UR4][R4.64+0xc], R13 ;  /* 0x00000c0d04007986 */ /* 0x0007e4000c101904 */
.L_x_9:
[----:B------:R-:W-:Y:S05]  /*0e00*/  @!P0 EXIT ;  /* 0x000000000000894d */ /* 0x000fea0003800000 */
[----:B--23--:R-:W0:Y:S01]  /*0e10*/  LDC.64 R4, c[0x0][0x380] ;  /* 0x0000e000ff047b82 */ /* 0x00ce220000000a00 */
[----:B------:R-:W-:Y:S01]  /*0e20*/  IMAD R7, R3, R0, R3 ;  /* 0x0000000003077224 */ /* 0x000fe200078e0203 */
[----:B------:R-:W-:-:S07]  /*0e30*/  IADD3 R6, PT, PT, -R2, RZ, RZ ;  /* 0x000000ff02067210 */ /* 0x000fce0007ffe1ff */
.L_x_10:
[----:B0-2---:R-:W-:-:S05]  /*0e40*/  IMAD.WIDE.U32 R2, R7, 0x4, R4 ;  /* 0x0000000407027825 */ /* 0x005fca00078e0004 */
[----:B------:R-:W2:Y:S01]  /*0e50*/  LDG.E R8, desc[UR4][R2.64] ;  /* 0x0000000402087981 */ /* 0x000ea2000c1e1900 */
[----:B------:R-:W-:Y:S02]  /*0e60*/  IADD3 R6, PT, PT, R6, 0x1, RZ ;  /* 0x0000000106067810 */ /* 0x000fe40007ffe0ff */
[----:B------:R-:W-:Y:S02]  /*0e70*/  IADD3.X R7, PT, PT, R7, R0, RZ, PT, !PT ;  /* 0x0000000007077210 */ /* 0x000fe40003ffe4ff */
[----:B------:R-:W-:Y:S01]  /*0e80*/  ISETP.NE.AND P0, PT, R6, RZ, PT ;  /* 0x000000ff0600720c */ /* 0x000fe20003f05270 */
[----:B--2---:R-:W-:-:S05]  /*0e90*/  FADD R9, R8, 3 ;  /* 0x4040000008097421 */ /* 0x004fca0000000000 */
[----:B------:R2:W-:Y:S07]  /*0ea0*/  STG.E desc[UR4][R2.64], R9 ;  /* 0x0000000902007986 */ /* 0x0005ee000c101904 */
[----:B------:R-:W-:Y:S05]  /*0eb0*/  @P0 BRA `(.L_x_10) ;  /* 0xfffffffc00e00947 */ /* 0x000fea000383ffff */
[----:B------:R-:W-:Y:S05]  /*0ec0*/  EXIT ;  /* 0x000000000000794d */ /* 0x000fea0003800000 */
.L_x_11:
        /* <DEDUP_REMOVED lines=11> */
.L_x_85:


//--------------------- .text._Z18kern64NormSubFromIPdi --------------------------
	.section	.text._Z18kern64NormSubFromIPdi,"ax",@progbits
	.align	128
.text._Z18kern64NormSubFromIPdi:
        .type           _Z18kern64NormSubFromIPdi,@function
        .size           _Z18kern64NormSubFromIPdi,(.L_x_86 - _Z18kern64NormSubFromIPdi)
        .other          _Z18kern64NormSubFromIPdi,@"STO_CUDA_ENTRY STV_DEFAULT"
_Z18kern64NormSubFromIPdi:
[----:B------:R-:W-:Y:S08]  /*0000*/  LDC R1, c[0x0][0x37c] ;  /* 0x0000df00ff017b82 */ /* 0x000ff00000000800 */
[----:B------:R-:W0:Y:S01]  /*0010*/  LDC R4, c[0x0][0x388] ;  /* 0x0000e200ff047b82 */ /* 0x000e220000000800 */
[----:B------:R-:W1:Y:S01]  /*0020*/  LDCU.64 UR8, c[0x0][0x358] ;  /* 0x00006b00ff0877ac */ /* 0x000e620008000a00 */
[----:B------:R-:W-:-:S02]  /*0030*/  CS2R R20, SRZ ;  /* 0x0000000000147805 */ /* 0x000fc4000001ff00 */
[----:B0-----:R-:W-:-:S13]  /*0040*/  ISETP.GE.AND P0, PT, R4, 0x1, PT ;  /* 0x000000010400780c */ /* 0x001fda0003f06270 */
[----:B-1----:R-:W-:Y:S05]  /*0050*/  @!P0 BRA `(.L_x_12) ;  /* 0x0000001000448947 */ /* 0x002fea0003800000 */
[----:B------:R-:W0:Y:S01]  /*0060*/  LDCU.64 UR6, c[0x0][0x380] ;  /* 0x00007000ff0677ac */ /* 0x000e220008000a00 */
[C---:B------:R-:W-:Y:S02]  /*0070*/  LOP3.LUT R0, R4.reuse, 0xf, RZ, 0xc0, !PT ;  /* 0x0000000f04007812 */ /* 0x040fe400078ec0ff */
[----:B------:R-:W-:Y:S02]  /*0080*/  CS2R R20, SRZ ;  /* 0x0000000000147805 */ /* 0x000fe4000001ff00 */
[----:B------:R-:W-:Y:S01]  /*0090*/  LOP3.LUT R2, R4, 0x7, RZ, 0xc0, !PT ;  /* 0x0000000704027812 */ /* 0x000fe200078ec0ff */
[----:B------:R-:W-:-:S04]  /*00a0*/  VIADD R3, R0, 0xffffffff ;  /* 0xffffffff00037836 */ /* 0x000fc80000000000 */
[----:B------:R-:W-:Y:S01]  /*00b0*/  VIADD R5, R2, 0xffffffff ;  /* 0xffffffff02057836 */ /* 0x000fe20000000000 */
[----:B------:R-:W-:-:S04]  /*00c0*/  ISETP.GE.U32.AND P1, PT, R3, 0x7, PT ;  /* 0x000000070300780c */ /* 0x000fc80003f26070 */
[----:B------:R-:W-:Y:S01]  /*00d0*/  ISETP.GE.U32.AND P0, PT, R5, 0x3, PT ;  /* 0x000000030500780c */ /* 0x000fe20003f06070 */
[----:B------:R-:W-:Y:S01]  /*00e0*/  IMAD.MOV.U32 R5, RZ, RZ, RZ ;  /* 0x000000ffff057224 */ /* 0x000fe200078e00ff */
[C---:B------:R-:W-:Y:S02]  /*00f0*/  LOP3.LUT R3, R4.reuse, 0x7ffffff0, RZ, 0xc0, !PT ;  /* 0x7ffffff004037812 */ /* 0x040fe400078ec0ff */
[----:B------:R-:W-:Y:S01]  /*0100*/  LOP3.LUT R4, R4, 0x3, RZ, 0xc0, !PT ;  /* 0x0000000304047812 */ /* 0x000fe200078ec0ff */
[----:B0-----:R-:W-:-:S04]  /*0110*/  UIADD3 UR5, UP0, UPT, UR6, 0x40, URZ ;  /* 0x0000004006057890 */ /* 0x001fc8000ff1e0ff */
[----:B------:R-:W-:-:S12]  /*0120*/  UIADD3.X UR6, UPT, UPT, URZ, UR7, URZ, UP0, !UPT ;  /* 0x00000007ff067290 */ /* 0x000fd800087fe4ff */
.L_x_18:
[----:B------:R-:W0:Y:S01]  /*0130*/  LDCU UR10, c[0x0][0x388] ;  /* 0x00007100ff0a77ac */ /* 0x000e220008000800 */
[----:B------:R-:W-:Y:S01]  /*0140*/  IMAD.MOV.U32 R27, RZ, RZ, RZ ;  /* 0x000000ffff1b7224 */ /* 0x000fe200078e00ff */
[----:B0-----:R-:W-:Y:S02]  /*0150*/  UISETP.GE.U32.AND UP0, UPT, UR10, 0x10, UPT ;  /* 0x000000100a00788c */ /* 0x001fe4000bf06070 */
[----:B------:R-:W-:-:S07]  /*0160*/  IMAD R26, R5, UR10, RZ ;  /* 0x0000000a051a7c24 */ /* 0x000fce000f8e02ff */
[----:B------:R-:W-:Y:S05]  /*0170*/  BRA.U !UP0, `(.L_x_13) ;  /* 0x0000000508c87547 */ /* 0x000fea000b800000 */
[----:B------:R-:W-:Y:S01]  /*0180*/  IMAD.U32 R6, RZ, RZ, UR5 ;  /* 0x00000005ff067e24 */ /* 0x000fe2000f8e00ff */
[----:B------:R-:W-:Y:S01]  /*0190*/  UMOV UR4, URZ ;  /* 0x000000ff00047c82 */ /* 0x000fe20008000000 */
[----:B------:R-:W-:Y:S02]  /*01a0*/  IMAD.U32 R7, RZ, RZ, UR6 ;  /* 0x00000006ff077e24 */ /* 0x000fe4000f8e00ff */
[----:B------:R-:W-:Y:S02]  /*01b0*/  IMAD.MOV R27, RZ, RZ, -R5 ;  /* 0x000000ffff1b7224 */ /* 0x000fe400078e0a05 */
[----:B------:R-:W-:-:S07]  /*01c0*/  IMAD.WIDE.U32 R6, R26, 0x8, R6 ;  /* 0x000000081a067825 */ /* 0x000fce00078e0006 */
.L_x_14:
[----:B------:R-:W2:Y:S04]  /*01d0*/  LDG.E.64 R8, desc[UR8][R6.64+-0x40] ;  /* 0xffffc00806087981 */ /* 0x000ea8000c1e1b00 */
[----:B------:R-:W3:Y:S04]  /*01e0*/  LDG.E.64 R16, desc[UR8][R6.64+-0x38] ;  /* 0xffffc80806107981 */ /* 0x000ee8000c1e1b00 */
[----:B------:R-:W4:Y:S04]  /*01f0*/  LDG.E.64 R18, desc[UR8][R6.64+-0x30] ;  /* 0xffffd00806127981 */ /* 0x000f28000c1e1b00 */
[----:B------:R-:W5:Y:S04]  /*0200*/  LDG.E.64 R22, desc[UR8][R6.64+-0x28] ;  /* 0xffffd80806167981 */ /* 0x000f68000c1e1b00 */
[----:B------:R-:W5:Y:S01]  /*0210*/  LDG.E.64 R10, desc[UR8][R6.64+-0x20] ;  /* 0xffffe008060a7981 */ /* 0x000f62000c1e1b00 */
[----:B------:R-:W-:Y:S01]  /*0220*/  ISETP.NE.AND P2, PT, R27, RZ, PT ;  /* 0x000000ff1b00720c */ /* 0x000fe20003f45270 */
[----:B------:R-:W-:-:S02]  /*0230*/  UIADD3 UR7, UPT, UPT, UR4, 0x1, URZ ;  /* 0x0000000104077890 */ /* 0x000fc4000fffe0ff */
[----:B------:R-:W5:Y:S01]  /*0240*/  LDG.E.64 R12, desc[UR8][R6.64+-0x18] ;  /* 0xffffe808060c7981 */ /* 0x000f62000c1e1b00 */
[----:B------:R-:W-:Y:S01]  /*0250*/  FSEL R25, RZ, 1.875, P2 ;  /* 0x3ff00000ff197808 */ /* 0x000fe20001000000 */
[----:B------:R-:W-:Y:S02]  /*0260*/  IMAD.MOV.U32 R24, RZ, RZ, RZ ;  /* 0x000000ffff187224 */ /* 0x000fe400078e00ff */
[----:B------:R-:W-:Y:S01]  /*0270*/  ISETP.NE.AND P2, PT, R5, UR7, PT ;  /* 0x0000000705007c0c */ /* 0x000fe2000bf45270 */
[----:B------:R-:W5:Y:S01]  /*0280*/  LDG.E.64 R14, desc[UR8][R6.64+-0x10] ;  /* 0xfffff008060e7981 */ /* 0x000f62000c1e1b00 */
[----:B------:R-:W-:Y:S02]  /*0290*/  UIADD3 UR7, UPT, UPT, UR4, 0x2, URZ ;  /* 0x0000000204077890 */ /* 0x000fe4000fffe0ff */
[----:B--2---:R-:W-:Y:S01]  /*02a0*/  DADD R24, -R8, R24 ;  /* 0x0000000008187229 */ /* 0x004fe20000000118 */
[----:B------:R-:W-:Y:S01]  /*02b0*/  FSEL R9, RZ, 1.875, P2 ;  /* 0x3ff00000ff097808 */ /* 0x000fe20001000000 */
[----:B------:R-:W-:-:S06]  /*02c0*/  IMAD.MOV.U32 R8, RZ, RZ, RZ ;  /* 0x000000ffff087224 */ /* 0x000fcc00078e00ff */
[----:B---3--:R-:W-:Y:S01]  /*02d0*/  DADD R8, -R16, R8 ;  /* 0x0000000010087229 */ /* 0x008fe20000000108 */
[----:B------:R-:W2:Y:S01]  /*02e0*/  LDG.E.64 R16, desc[UR8][R6.64+-0x8] ;  /* 0xfffff80806107981 */ /* 0x000ea2000c1e1b00 */
[----:B------:R-:W-:Y:S01]  /*02f0*/  DFMA R24, R24, R24, R20 ;  /* 0x000000181818722b */ /* 0x000fe20000000014 */
[C---:B------:R-:W-:Y:S01]  /*0300*/  ISETP.NE.AND P2, PT, R5.reuse, UR7, PT ;  /* 0x0000000705007c0c */ /* 0x040fe2000bf45270 */
[----:B------:R-:W-:Y:S01]  /*0310*/  UIADD3 UR7, UPT, UPT, UR4, 0x3, URZ ;  /* 0x0000000304077890 */ /* 0x000fe2000fffe0ff */
[----:B------:R-:W3:Y:S05]  /*0320*/  LDG.E.64 R20, desc[UR8][R6.64] ;  /* 0x0000000806147981 */ /* 0x000eea000c1e1b00 */
[----:B------:R-:W-:Y:S01]  /*0330*/  DFMA R24, R8, R8, R24 ;  /* 0x000000080818722b */ /* 0x000fe20000000018 */
[----:B------:R-:W-:Y:S01]  /*0340*/  FSEL R9, RZ, 1.875, P2 ;  /* 0x3ff00000ff097808 */ /* 0x000fe20001000000 */
[----:B------:R-:W-:Y:S01]  /*0350*/  IMAD.MOV.U32 R8, RZ, RZ, RZ ;  /* 0x000000ffff087224 */ /* 0x000fe200078e00ff */
[----:B------:R-:W-:-:S05]  /*0360*/  ISETP.NE.AND P2, PT, R5, UR7, PT ;  /* 0x0000000705007c0c */ /* 0x000fca000bf45270 */
[----:B----4-:R-:W-:Y:S01]  /*0370*/  DADD R18, -R18, R8 ;  /* 0x0000000012127229 */ /* 0x010fe20000000108 */
[----:B------:R-:W-:-:S06]  /*0380*/  FSEL R9, RZ, 1.875, P2 ;  /* 0x3ff00000ff097808 */ /* 0x000fcc0001000000 */
[----:B-----5:R-:W-:Y:S01]  /*0390*/  DADD R22, -R22, R8 ;  /* 0x0000000016167229 */ /* 0x020fe20000000108 */
[----:B------:R-:W4:Y:S01]  /*03a0*/  LDG.E.64 R8, desc[UR8][R6.64+0x8] ;  /* 0x0000080806087981 */ /* 0x000f22000c1e1b00 */
[----:B------:R-:W-:Y:S01]  /*03b0*/  UIADD3 UR7, UPT, UPT, UR4, 0x4, URZ ;  /* 0x0000000404077890 */ /* 0x000fe2000fffe0ff */
[----:B------:R-:W-:Y:S02]  /*03c0*/  DFMA R18, R18, R18, R24 ;  /* 0x000000121212722b */ /* 0x000fe40000000018 */
[----:B------:R-:W5:Y:S03]  /*03d0*/  LDG.E.64 R24, desc[UR8][R6.64+0x30] ;  /* 0x0000300806187981 */ /* 0x000f66000c1e1b00 */
[----:B------:R-:W-:Y:S01]  /*03e0*/  ISETP.NE.AND P2, PT, R5, UR7, PT ;  /* 0x0000000705007c0c */ /* 0x000fe2000bf45270 */
[----:B------:R-:W-:Y:S02]  /*03f0*/  UIADD3 UR7, UPT, UPT, UR4, 0x5, URZ ;  /* 0x0000000504077890 */ /* 0x000fe4000fffe0ff */
[----:B------:R-:W-:Y:S01]  /*0400*/  DFMA R22, R22, R22, R18 ;  /* 0x000000161616722b */ /* 0x000fe20000000012 */
[----:B------:R-:W-:Y:S01]  /*0410*/  FSEL R19, RZ, 1.875, P2 ;  /* 0x3ff00000ff137808 */ /* 0x000fe20001000000 */
[----:B------:R-:W-:-:S02]  /*0420*/  IMAD.MOV.U32 R18, RZ, RZ, RZ ;  /* 0x000000ffff127224 */ /* 0x000fc400078e00ff */
[----:B------:R-:W-:Y:S01]  /*0430*/  ISETP.NE.AND P2, PT, R5, UR7, PT ;  /* 0x0000000705007c0c */ /* 0x000fe2000bf45270 */
[----:B------:R-:W-:-:S03]  /*0440*/  UIADD3 UR7, UPT, UPT, UR4, 0x6, URZ ;  /* 0x0000000604077890 */ /* 0x000fc6000fffe0ff */
[----:B------:R-:W-:Y:S01]  /*0450*/  DADD R10, -R10, R18 ;  /* 0x000000000a0a7229 */ /* 0x000fe20000000112 */
[----:B------:R-:W-:Y:S02]  /*0460*/  FSEL R19, RZ, 1.875, P2 ;  /* 0x3ff00000ff137808 */ /* 0x000fe40001000000 */
[----:B------:R-:W-:Y:S01]  /*0470*/  ISETP.NE.AND P2, PT, R5, UR7, PT ;  /* 0x0000000705007c0c */ /* 0x000fe2000bf45270 */
[----:B------:R-:W-:-:S03]  /*0480*/  UIADD3 UR7, UPT, UPT, UR4, 0x7, URZ ;  /* 0x0000000704077890 */ /* 0x000fc6000fffe0ff */
[----:B------:R-:W-:Y:S02]  /*0490*/  DADD R12, -R12, R18 ;  /* 0x000000000c0c7229 */ /* 0x000fe40000000112 */
[----:B------:R-:W-:Y:S01]  /*04a0*/  DFMA R22, R10, R10, R22 ;  /* 0x0000000a0a16722b */ /* 0x000fe20000000016 */
[----:B------:R-:W-:Y:S01]  /*04b0*/  FSEL R19, RZ, 1.875, P2 ;  /* 0x3ff00000ff137808 */ /* 0x000fe20001000000 */
[----:B------:R-:W5:Y:S01]  /*04c0*/  LDG.E.64 R10, desc[UR8][R6.64+0x10] ;  /* 0x00001008060a7981 */ /* 0x000f62000c1e1b00 */
[----:B------:R-:W-:-:S04]  /*04d0*/  ISETP.NE.AND P2, PT, R5, UR7, PT ;  /* 0x0000000705007c0c */ /* 0x000fc8000bf45270 */
[----:B------:R-:W-:Y:S02]  /*04e0*/  DADD R14, -R14, R18 ;  /* 0x000000000e0e7229 */ /* 0x000fe40000000112 */
[----:B------:R-:W-:Y:S01]  /*04f0*/  DFMA R22, R12, R12, R22 ;  /* 0x0000000c0c16722b */ /* 0x000fe20000000016 */
[----:B------:R-:W-:Y:S01]  /*0500*/  FSEL R19, RZ, 1.875, P2 ;  /* 0x3ff00000ff137808 */ /* 0x000fe20001000000 */
[----:B------:R-:W5:Y:S01]  /*0510*/  LDG.E.64 R12, desc[UR8][R6.64+0x18] ;  /* 0x00001808060c7981 */ /* 0x000f62000c1e1b00 */
[----:B------:R-:W-:-:S05]  /*0520*/  UIADD3 UR7, UPT, UPT, UR4, 0x8, URZ ;  /* 0x0000000804077890 */ /* 0x000fca000fffe0ff */
[----:B------:R-:W-:Y:S01]  /*0530*/  DFMA R22, R14, R14, R22 ;  /* 0x0000000e0e16722b */ /* 0x000fe20000000016 */
[----:B------:R-:W5:Y:S01]  /*0540*/  LDG.E.64 R14, desc[UR8][R6.64+0x20] ;  /* 0x00002008060e7981 */ /* 0x000f62000c1e1b00 */
[C---:B------:R-:W-:Y:S01]  /*0550*/  ISETP.NE.AND P2, PT, R5.reuse, UR7, PT ;  /* 0x0000000705007c0c */ /* 0x040fe2000bf45270 */
[----:B------:R-:W-:Y:S01]  /*0560*/  UIADD3 UR7, UPT, UPT, UR4, 0x9, URZ ;  /* 0x0000000904077890 */ /* 0x000fe2000fffe0ff */
[----:B--2---:R-:W-:Y:S01]  /*0570*/  DADD R16, -R16, R18 ;  /* 0x0000000010107229 */ /* 0x004fe20000000112 */
[----:B------:R-:W2:Y:S07]  /*0580*/  LDG.E.64 R18, desc[UR8][R6.64+0x28] ;  /* 0x0000280806127981 */ /* 0x000eae000c1e1b00 */
[----:B------:R-:W-:Y:S01]  /*0590*/  DFMA R16, R16, R16, R22 ;  /* 0x000000101010722b */ /* 0x000fe20000000016 */
[----:B------:R-:W-:Y:S01]  /*05a0*/  FSEL R23, RZ, 1.875, P2 ;  /* 0x3ff00000ff177808 */ /* 0x000fe20001000000 */
[----:B------:R-:W-:Y:S01]  /*05b0*/  IMAD.MOV.U32 R22, RZ, RZ, RZ ;  /* 0x000000ffff167224 */ /* 0x000fe200078e00ff */
[----:B------:R-:W-:-:S05]  /*05c0*/  ISETP.NE.AND P2, PT, R5, UR7, PT ;  /* 0x0000000705007c0c */ /* 0x000fca000bf45270 */
[----:B---3--:R-:W-:Y:S01]  /*05d0*/  DADD R20, -R20, R22 ;  /* 0x0000000014147229 */ /* 0x008fe20000000116 */
[----:B------:R-:W-:-:S07]  /*05e0*/  FSEL R23, RZ, 1.875, P2 ;  /* 0x3ff00000ff177808 */ /* 0x000fce0001000000 */
[----:B------:R-:W-:Y:S02]  /*05f0*/  DFMA R16, R20, R20, R16 ;  /* 0x000000141410722b */ /* 0x000fe40000000010 */
[----:B----4-:R-:W-:Y:S01]  /*0600*/  DADD R20, -R8, R22 ;  /* 0x0000000008147229 */ /* 0x010fe20000000116 */
[----:B------:R0:W3:Y:S01]  /*0610*/  LDG.E.64 R8, desc[UR8][R6.64+0x38] ;  /* 0x0000380806087981 */ /* 0x0000e2000c1e1b00 */
[----:B------:R-:W-:-:S06]  /*0620*/  UIADD3 UR7, UPT, UPT, UR4, 0xa, URZ ;  /* 0x0000000a04077890 */ /* 0x000fcc000fffe0ff */
[C---:B------:R-:W-:Y:S01]  /*0630*/  ISETP.NE.AND P2, PT, R5.reuse, UR7, PT ;  /* 0x0000000705007c0c */ /* 0x040fe2000bf45270 */
[----:B------:R-:W-:Y:S01]  /*0640*/  UIADD3 UR7, UPT, UPT, UR4, 0xb, URZ ;  /* 0x0000000b04077890 */ /* 0x000fe2000fffe0ff */
[----:B------:R-:W-:Y:S02]  /*0650*/  DFMA R20, R20, R20, R16 ;  /* 0x000000141414722b */ /* 0x000fe40000000010 */
[----:B------:R-:W-:Y:S01]  /*0660*/  FSEL R17, RZ, 1.875, P2 ;  /* 0x3ff00000ff117808 */ /* 0x000fe20001000000 */
[----:B------:R-:W-:Y:S02]  /*0670*/  IMAD.MOV.U32 R16, RZ, RZ, RZ ;  /* 0x000000ffff107224 */ /* 0x000fe400078e00ff */
[----:B------:R-:W-:Y:S01]  /*0680*/  ISETP.NE.AND P2, PT, R5, UR7, PT ;  /* 0x0000000705007c0c */ /* 0x000fe2000bf45270 */
[----:B------:R-:W-:-:S03]  /*0690*/  UIADD3 UR7, UPT, UPT, UR4, 0xc, URZ ;  /* 0x0000000c04077890 */ /* 0x000fc6000fffe0ff */
[----:B-----5:R-:W-:Y:S01]  /*06a0*/  DADD R16, -R10, R16 ;  /* 0x000000000a107229 */ /* 0x020fe20000000110 */
[----:B------:R-:W-:Y:S01]  /*06b0*/  FSEL R11, RZ, 1.875, P2 ;  /* 0x3ff00000ff0b7808 */ /* 0x000fe20001000000 */
[----:B------:R-:W-:Y:S01]  /*06c0*/  IMAD.MOV.U32 R10, RZ, RZ, RZ ;  /* 0x000000ffff0a7224 */ /* 0x000fe200078e00ff */
[----:B------:R-:W-:Y:S01]  /*06d0*/  ISETP.NE.AND P2, PT, R5, UR7, PT ;  /* 0x0000000705007c0c */ /* 0x000fe2000bf45270 */
[----:B------:R-:W-:-:S04]  /*06e0*/  UIADD3 UR7, UPT, UPT, UR4, 0xd, URZ ;  /* 0x0000000d04077890 */ /* 0x000fc8000fffe0ff */
[----:B------:R-:W-:Y:S02]  /*06f0*/  DFMA R20, R16, R16, R20 ;  /* 0x000000101014722b */ /* 0x000fe40000000014 */
[----:B------:R-:W-:Y:S01]  /*0700*/  DADD R12, -R12, R10 ;  /* 0x000000000c0c7229 */ /* 0x000fe2000000010a */
[----:B------:R-:W-:Y:S02]  /*0710*/  FSEL R11, RZ, 1.875, P2 ;  /* 0x3ff00000ff0b7808 */ /* 0x000fe40001000000 */
[----:B------:R-:W-:Y:S01]  /*0720*/  ISETP.NE.AND P2, PT, R5, UR7, PT ;  /* 0x0000000705007c0c */ /* 0x000fe2000bf45270 */
[----:B------:R-:W-:-:S04]  /*0730*/  UIADD3 UR7, UPT, UPT, UR4, 0xe, URZ ;  /* 0x0000000e04077890 */ /* 0x000fc8000fffe0ff */
[----:B------:R-:W-:Y:S02]  /*0740*/  DFMA R20, R12, R12, R20 ;  /* 0x0000000c0c14722b */ /* 0x000fe40000000014 */
[----:B------:R-:W-:Y:S01]  /*0750*/  DADD R14, -R14, R10 ;  /* 0x000000000e0e7229 */ /* 0x000fe2000000010a */
[----:B------:R-:W-:Y:S02]  /*0760*/  FSEL R11, RZ, 1.875, P2 ;  /* 0x3ff00000ff0b7808 */ /* 0x000fe40001000000 */
[----:B------:R-:W-:Y:S01]  /*0770*/  ISETP.NE.AND P2, PT, R5, UR7, PT ;  /* 0x0000000705007c0c */ /* 0x000fe2000bf45270 */
[----:B------:R-:W-:-:S04]  /*0780*/  UIADD3 UR7, UPT, UPT, UR4, 0xf, URZ ;  /* 0x0000000f04077890 */ /* 0x000fc8000fffe0ff */
[----:B------:R-:W-:Y:S01]  /*0790*/  DFMA R20, R14, R14, R20 ;  /* 0x0000000e0e14722b */ /* 0x000fe20000000014 */
[----:B------:R-:W-:Y:S01]  /*07a0*/  UIADD3 UR4, UPT, UPT, UR4, 0x10, URZ ;  /* 0x0000001004047890 */ /* 0x000fe2000fffe0ff */
[----:B0-----:R-:W-:Y:S01]  /*07b0*/  IADD3 R6, P3, PT, R6, 0x80, RZ ;  /* 0x0000008006067810 */ /* 0x001fe20007f7e0ff */
[----:B------:R-:W-:-:S04]  /*07c0*/  VIADD R27, R27, 0x10 ;  /* 0x000000101b1b7836 */ /* 0x000fc80000000000 */
[----:B------:R-:W-:Y:S01]  /*07d0*/  IMAD.X R7, RZ, RZ, R7, P3 ;  /* 0x000000ffff077224 */ /* 0x000fe200018e0607 */
[----:B--2---:R-:W-:Y:S01]  /*07e0*/  DADD R18, -R18, R10 ;  /* 0x0000000012127229 */ /* 0x004fe2000000010a */
[----:B------:R-:W-:Y:S02]  /*07f0*/  FSEL R11, RZ, 1.875, P2 ;  /* 0x3ff00000ff0b7808 */ /* 0x000fe40001000000 */
[----:B------:R-:W-:-:S05]  /*0800*/  ISETP.NE.AND P2, PT, R5, UR7, PT ;  /* 0x0000000705007c0c */ /* 0x000fca000bf45270 */
[----:B------:R-:W-:Y:S02]  /*0810*/  DFMA R20, R18, R18, R20 ;  /* 0x000000121214722b */ /* 0x000fe40000000014 */
[----:B------:R-:W-:Y:S01]  /*0820*/  DADD R24, -R24, R10 ;  /* 0x0000000018187229 */ /* 0x000fe2000000010a */
[----:B------:R-:W-:Y:S02]  /*0830*/  FSEL R11, RZ, 1.875, P2 ;  /* 0x3ff00000ff0b7808 */ /* 0x000fe40001000000 */
[----:B------:R-:W-:-:S05]  /*0840*/  ISETP.NE.AND P2, PT, R3, UR4, PT ;  /* 0x0000000403007c0c */ /* 0x000fca000bf45270 */
[----:B------:R-:W-:Y:S02]  /*0850*/  DFMA R20, R24, R24, R20 ;  /* 0x000000181814722b */ /* 0x000fe40000000014 */
[----:B---3--:R-:W-:-:S08]  /*0860*/  DADD R8, -R8, R10 ;  /* 0x0000000008087229 */ /* 0x008fd0000000010a */
[----:B------:R-:W-:Y:S01]  /*0870*/  DFMA R20, R8, R8, R20 ;  /* 0x000000080814722b */ /* 0x000fe20000000014 */
[----:B------:R-:W-:Y:S10]  /*0880*/  @P2 BRA `(.L_x_14) ;  /* 0xfffffff800502947 */ /* 0x000ff4000383ffff */
[----:B------:R-:W-:-:S07]  /*0890*/  IMAD.MOV.U32 R27, RZ, RZ, R3 ;  /* 0x000000ffff1b7224 */ /* 0x000fce00078e0003 */
.L_x_13:
[----:B------:R-:W-:-:S13]  /*08a0*/  ISETP.NE.AND P2, PT, R0, RZ, PT ;  /* 0x000000ff0000720c */ /* 0x000fda0003f45270 */
[----:B------:R-:W-:Y:S05]  /*08b0*/  @!P2 BRA `(.L_x_15) ;  /* 0x000000080020a947 */ /* 0x000fea0003800000 */
[----:B------:R-:W-:Y:S01]  /*08c0*/  ISETP.NE.AND P2, PT, R2, RZ, PT ;  /* 0x000000ff0200720c */ /* 0x000fe20003f45270 */
[----:B------:R-:W-:-:S12]  /*08d0*/  @!P1 BRA `(.L_x_16) ;  /* 0x0000000000fc9947 */ /* 0x000fd80003800000 */
[----:B------:R-:W0:Y:S01]  /*08e0*/  LDC.64 R14, c[0x0][0x380] ;  /* 0x0000e000ff0e7b82 */ /* 0x000e220000000a00 */
[----:B------:R-:W-:-:S07]  /*08f0*/  IMAD.IADD R7, R26, 0x1, R27 ;  /* 0x000000011a077824 */ /* 0x000fce00078e021b */
[----:B------:R-:W1:Y:S01]  /*0900*/  LDC.64 R28, c[0x0][0x380] ;  /* 0x0000e000ff1c7b82 */ /* 0x000e620000000a00 */
[----:B0-----:R-:W-:-:S06]  /*0910*/  IMAD.WIDE.U32 R14, R7, 0x8, R14 ;  /* 0x00000008070e7825 */ /* 0x001fcc00078e000e */
[----:B------:R-:W2:Y:S01]  /*0920*/  LDG.E.64 R14, desc[UR8][R14.64] ;  /* 0x000000080e0e7981 */ /* 0x000ea2000c1e1b00 */
[----:B------:R-:W-:-:S05]  /*0930*/  IADD3 R6, P3, PT, R26, R27, RZ ;  /* 0x0000001b1a067210 */ /* 0x000fca0007f7e0ff */
[----:B------:R-:W-:Y:S01]  /*0940*/  IMAD.X R7, RZ, RZ, RZ, P3 ;  /* 0x000000ffff077224 */ /* 0x000fe200018e06ff */
[----:B-1----:R-:W-:-:S04]  /*0950*/  LEA R28, P3, R6, R28, 0x3 ;  /* 0x0000001c061c7211 */ /* 0x002fc800078618ff */
[----:B------:R-:W-:-:S05]  /*0960*/  LEA.HI.X R29, R6, R29, R7, 0x3, P3 ;  /* 0x0000001d061d7211 */ /* 0x000fca00018f1c07 */
[----:B------:R-:W3:Y:S04]  /*0970*/  LDG.E.64 R22, desc[UR8][R28.64+0x8] ;  /* 0x000008081c167981 */ /* 0x000ee8000c1e1b00 */
[----:B------:R-:W4:Y:S04]  /*0980*/  LDG.E.64 R6, desc[UR8][R28.64+0x10] ;  /* 0x000010081c067981 */ /* 0x000f28000c1e1b00 */
[----:B------:R-:W5:Y:S04]  /*0990*/  LDG.E.64 R8, desc[UR8][R28.64+0x18] ;  /* 0x000018081c087981 */ /* 0x000f68000c1e1b00 */
[----:B------:R-:W5:Y:S01]  /*09a0*/  LDG.E.64 R10, desc[UR8][R28.64+0x20] ;  /* 0x000020081c0a7981 */ /* 0x000f62000c1e1b00 */
[----:B------:R-:W-:-:S03]  /*09b0*/  ISETP.NE.AND P3, PT, R5, R27, PT ;  /* 0x0000001b0500720c */ /* 0x000fc60003f65270 */
[----:B------:R-:W5:Y:S01]  /*09c0*/  LDG.E.64 R12, desc[UR8][R28.64+0x28] ;  /* 0x000028081c0c7981 */ /* 0x000f62000c1e1b00 */
[----:B------:R-:W-:Y:S01]  /*09d0*/  FSEL R25, RZ, 1.875, P3 ;  /* 0x3ff00000ff197808 */ /* 0x000fe20001800000 */
[----:B------:R-:W-:Y:S02]  /*09e0*/  IMAD.MOV.U32 R24, RZ, RZ, RZ ;  /* 0x000000ffff187224 */ /* 0x000fe400078e00ff */
[----:B------:R-:W5:Y:S01]  /*09f0*/  LDG.E.64 R16, desc[UR8][R28.64+0x38] ;  /* 0x000038081c107981 */ /* 0x000f62000c1e1b00 */
[----:B------:R-:W-:-:S05]  /*0a00*/  VIADD R18, R27, 0x1 ;  /* 0x000000011b127836 */ /* 0x000fca0000000000 */
[----:B------:R-:W-:Y:S01]  /*0a10*/  ISETP.NE.AND P3, PT, R5, R18, PT ;  /* 0x000000120500720c */ /* 0x000fe20003f65270 */
[----:B------:R-:W-:-:S03]  /*0a20*/  IMAD.MOV.U32 R18, RZ, RZ, RZ ;  /* 0x000000ffff127224 */ /* 0x000fc600078e00ff */
[----:B------:R-:W-:Y:S01]  /*0a30*/  FSEL R19, RZ, 1.875, P3 ;  /* 0x3ff00000ff137808 */ /* 0x000fe20001800000 */
[----:B--2---:R-:W-:Y:S01]  /*0a40*/  DADD R24, -R14, R24 ;  /* 0x000000000e187229 */ /* 0x004fe20000000118 */
[----:B------:R-:W2:Y:S04]  /*0a50*/  LDG.E.64 R14, desc[UR8][R28.64+0x30] ;  /* 0x000030081c0e7981 */ /* 0x000ea8000c1e1b00 */
[----:B---3--:R-:W-:Y:S01]  /*0a60*/  DADD R22, -R22, R18 ;  /* 0x0000000016167229 */ /* 0x008fe20000000112 */
[----:B------:R-:W-:-:S05]  /*0a70*/  VIADD R18, R27, 0x2 ;  /* 0x000000021b127836 */ /* 0x000fca0000000000 */
[----:B------:R-:W-:Y:S01]  /*0a80*/  ISETP.NE.AND P3, PT, R5, R18, PT ;  /* 0x000000120500720c */ /* 0x000fe20003f65270 */
[----:B------:R-:W-:-:S03]  /*0a90*/  VIADD R18, R27, 0x3 ;  /* 0x000000031b127836 */ /* 0x000fc60000000000 */
[----:B------:R-:W-:Y:S02]  /*0aa0*/  FSEL R19, RZ, 1.875, P3 ;  /* 0x3ff00000ff137808 */ /* 0x000fe40001800000 */
[----:B------:R-:W-:Y:S01]  /*0ab0*/  ISETP.NE.AND P3, PT, R5, R18, PT ;  /* 0x000000120500720c */ /* 0x000fe20003f65270 */
[----:B------:R-:W-:-:S06]  /*0ac0*/  IMAD.MOV.U32 R18, RZ, RZ, RZ ;  /* 0x000000ffff127224 */ /* 0x000fcc00078e00ff */
[----:B----4-:R-:W-:Y:S01]  /*0ad0*/  DADD R18, -R6, R18 ;  /* 0x0000000006127229 */ /* 0x010fe20000000112 */
[----:B------:R-:W-:Y:S01]  /*0ae0*/  VIADD R6, R27, 0x4 ;  /* 0x000000041b067836 */ /* 0x000fe20000000000 */
[----:B------:R-:W-:-:S04]  /*0af0*/  FSEL R7, RZ, 1.875, P3 ;  /* 0x3ff00000ff077808 */ /* 0x000fc80001800000 */
[----:B------:R-:W-:Y:S01]  /*0b00*/  ISETP.NE.AND P3, PT, R5, R6, PT ;  /* 0x000000060500720c */ /* 0x000fe20003f65270 */
[----:B------:R-:W-:Y:S01]  /*0b10*/  IMAD.MOV.U32 R6, RZ, RZ, RZ ;  /* 0x000000ffff067224 */ /* 0x000fe200078e00ff */
[----:B------:R-:W-:-:S05]  /*0b20*/  DFMA R20, R24, R24, R20 ;  /* 0x000000181814722b */ /* 0x000fca0000000014 */
[----:B-----5:R-:W-:Y:S01]  /*0b30*/  DADD R8, -R8, R6 ;  /* 0x0000000008087229 */ /* 0x020fe20000000106 */
[----:B------:R-:W-:Y:S01]  /*0b40*/  VIADD R6, R27, 0x5 ;  /* 0x000000051b067836 */ /* 0x000fe20000000000 */
[----:B------:R-:W-:Y:S01]  /*0b50*/  FSEL R7, RZ, 1.875, P3 ;  /* 0x3ff00000ff077808 */ /* 0x000fe20001800000 */
[----:B------:R-:W-:-:S03]  /*0b60*/  DFMA R20, R22, R22, R20 ;  /* 0x000000161614722b */ /* 0x000fc60000000014 */
[----:B------:R-:W-:Y:S01]  /*0b70*/  ISETP.NE.AND P3, PT, R5, R6, PT ;  /* 0x000000060500720c */ /* 0x000fe20003f65270 */
[----:B------:R-:W-:-:S04]  /*0b80*/  IMAD.MOV.U32 R6, RZ, RZ, RZ ;  /* 0x000000ffff067224 */ /* 0x000fc800078e00ff */
[----:B------:R-:W-:Y:S02]  /*0b90*/  DFMA R20, R18, R18, R20 ;  /* 0x000000121214722b */ /* 0x000fe40000000014 */
[----:B------:R-:W-:Y:S01]  /*0ba0*/  DADD R10, -R10, R6 ;  /* 0x000000000a0a7229 */ /* 0x000fe20000000106 */
[----:B------:R-:W-:Y:S01]  /*0bb0*/  VIADD R6, R27, 0x6 ;  /* 0x000000061b067836 */ /* 0x000fe20000000000 */
[----:B------:R-:W-:-:S04]  /*0bc0*/  FSEL R7, RZ, 1.875, P3 ;  /* 0x3ff00000ff077808 */ /* 0x000fc80001800000 */
[----:B------:R-:W-:Y:S01]  /*0bd0*/  ISETP.NE.AND P3, PT, R5, R6, PT ;  /* 0x000000060500720c */ /* 0x000fe20003f65270 */
[----:B------:R-:W-:Y:S01]  /*0be0*/  IMAD.MOV.U32 R6, RZ, RZ, RZ ;  /* 0x000000ffff067224 */ /* 0x000fe200078e00ff */
[----:B------:R-:W-:-:S05]  /*0bf0*/  DFMA R20, R8, R8, R20 ;  /* 0x000000080814722b */ /* 0x000fca0000000014 */
[----:B------:R-:W-:Y:S01]  /*0c00*/  DADD R12, -R12, R6 ;  /* 0x000000000c0c7229 */ /* 0x000fe20000000106 */
[----:B------:R-:W-:Y:S02]  /*0c10*/  VIADD R6, R27, 0x7 ;  /* 0x000000071b067836 */ /* 0x000fe40000000000 */
[----:B------:R-:W-:Y:S01]  /*0c20*/  DFMA R20, R10, R10, R20 ;  /* 0x0000000a0a14722b */ /* 0x000fe20000000014 */
[----:B------:R-:W-:Y:S02]  /*0c30*/  FSEL R7, RZ, 1.875, P3 ;  /* 0x3ff00000ff077808 */ /* 0x000fe40001800000 */
[----:B------:R-:W-:Y:S01]  /*0c40*/  ISETP.NE.AND P3, PT, R5, R6, PT ;  /* 0x000000060500720c */ /* 0x000fe20003f65270 */
[----:B------:R-:W-:-:S04]  /*0c50*/  IMAD.MOV.U32 R6, RZ, RZ, RZ ;  /* 0x000000ffff067224 */ /* 0x000fc800078e00ff */
[----:B------:R-:W-:Y:S01]  /*0c60*/  DFMA R20, R12, R12, R20 ;  /* 0x0000000c0c14722b */ /* 0x000fe20000000014 */
[----:B------:R-:W-:Y:S01]  /*0c70*/  VIADD R27, R27, 0x8 ;  /* 0x000000081b1b7836 */ /* 0x000fe20000000000 */
[----:B--2---:R-:W-:Y:S01]  /*0c80*/  DADD R14, -R14, R6 ;  /* 0x000000000e0e7229 */ /* 0x004fe20000000106 */
[----:B------:R-:W-:-:S06]  /*0c90*/  FSEL R7, RZ, 1.875, P3 ;  /* 0x3ff00000ff077808 */ /* 0x000fcc0001800000 */
[----:B------:R-:W-:Y:S02]  /*0ca0*/  DADD R16, -R16, R6 ;  /* 0x0000000010107229 */ /* 0x000fe40000000106 */
[----:B------:R-:W-:-:S08]  /*0cb0*/  DFMA R20, R14, R14, R20 ;  /* 0x0000000e0e14722b */ /* 0x000fd00000000014 */
[----:B------:R-:W-:-:S11]  /*0cc0*/  DFMA R20, R16, R16, R20 ;  /* 0x000000101014722b */ /* 0x000fd60000000014 */
.L_x_16:
[----:B------:R-:W-:Y:S05]  /*0cd0*/  @!P2 BRA `(.L_x_15) ;  /* 0x000000040018a947 */ /* 0x000fea0003800000 */
[----:B------:R-:W-:Y:S01]  /*0ce0*/  ISETP.NE.AND P2, PT, R4, RZ, PT ;  /* 0x000000ff0400720c */ /* 0x000fe20003f45270 */
[----:B------:R-:W-:-:S12]  /*0cf0*/  @!P0 BRA `(.L_x_17) ;  /* 0x0000000000908947 */ /* 0x000fd80003800000 */
[----:B------:R-:W0:Y:S01]  /*0d00*/  LDC.64 R8, c[0x0][0x380] ;  /* 0x0000e000ff087b82 */ /* 0x000e220000000a00 */
[C---:B------:R-:W-:Y:S01]  /*0d10*/  IMAD.IADD R13, R26.reuse, 0x1, R27 ;  /* 0x000000011a0d7824 */ /* 0x040fe200078e021b */
[----:B------:R-:W-:-:S06]  /*0d20*/  IADD3 R10, P3, PT, R26, R27, RZ ;  /* 0x0000001b1a0a7210 */ /* 0x000fcc0007f7e0ff */
[----:B------:R-:W1:Y:S01]  /*0d30*/  LDC.64 R6, c[0x0][0x380] ;  /* 0x0000e000ff067b82 */ /* 0x000e620000000a00 */
[----:B0-----:R-:W-:-:S04]  /*0d40*/  IMAD.WIDE.U32 R12, R13, 0x8, R8 ;  /* 0x000000080d0c7825 */ /* 0x001fc800078e0008 */
[----:B------:R-:W-:Y:S02]  /*0d50*/  IMAD.X R8, RZ, RZ, RZ, P3 ;  /* 0x000000ffff087224 */ /* 0x000fe400018e06ff */
[----:B------:R-:W2:Y:S01]  /*0d60*/  LDG.E.64 R12, desc[UR8][R12.64] ;  /* 0x000000080c0c7981 */ /* 0x000ea2000c1e1b00 */
[----:B-1----:R-:W-:-:S04]  /*0d70*/  LEA R14, P3, R10, R6, 0x3 ;  /* 0x000000060a0e7211 */ /* 0x002fc800078618ff */
[----:B------:R-:W-:-:S05]  /*0d80*/  LEA.HI.X R15, R10, R7, R8, 0x3, P3 ;  /* 0x000000070a0f7211 */ /* 0x000fca00018f1c08 */
[----:B------:R-:W3:Y:S04]  /*0d90*/  LDG.E.64 R8, desc[UR8][R14.64+0x8] ;  /* 0x000008080e087981 */ /* 0x000ee8000c1e1b00 */
[----:B------:R-:W4:Y:S04]  /*0da0*/  LDG.E.64 R6, desc[UR8][R14.64+0x10] ;  /* 0x000010080e067981 */ /* 0x000f28000c1e1b00 */
[----:B------:R-:W5:Y:S01]  /*0db0*/  LDG.E.64 R10, desc[UR8][R14.64+0x18] ;  /* 0x000018080e0a7981 */ /* 0x000f62000c1e1b00 */
[----:B------:R-:W-:Y:S01]  /*0dc0*/  ISETP.NE.AND P3, PT, R5, R27, PT ;  /* 0x0000001b0500720c */ /* 0x000fe20003f65270 */
[----:B------:R-:W-:-:S03]  /*0dd0*/  VIADD R16, R27, 0x1 ;  /* 0x000000011b107836 */ /* 0x000fc60000000000 */
[----:B------:R-:W-:Y:S02]  /*0de0*/  FSEL R17, RZ, 1.875, P3 ;  /* 0x3ff00000ff117808 */ /* 0x000fe40001800000 */
[----:B------:R-:W-:Y:S01]  /*0df0*/  ISETP.NE.AND P3, PT, R5, R16, PT ;  /* 0x000000100500720c */ /* 0x000fe20003f65270 */
[----:B------:R-:W-:-:S06]  /*0e00*/  IMAD.MOV.U32 R16, RZ, RZ, RZ ;  /* 0x000000ffff107224 */ /* 0x000fcc00078e00ff */
[----:B--2---:R-:W-:Y:S01]  /*0e10*/  DADD R16, -R12, R16 ;  /* 0x000000000c107229 */ /* 0x004fe20000000110 */
[----:B------:R-:W-:Y:S01]  /*0e20*/  VIADD R12, R27, 0x2 ;  /* 0x000000021b0c7836 */ /* 0x000fe20000000000 */
[----:B------:R-:W-:-:S04]  /*0e30*/  FSEL R13, RZ, 1.875, P3 ;  /* 0x3ff00000ff0d7808 */ /* 0x000fc80001800000 */
[----:B------:R-:W-:Y:S01]  /*0e40*/  ISETP.NE.AND P3, PT, R5, R12, PT ;  /* 0x0000000c0500720c */ /* 0x000fe20003f65270 */
[----:B------:R-:W-:Y:S01]  /*0e50*/  IMAD.MOV.U32 R12, RZ, RZ, RZ ;  /* 0x000000ffff0c7224 */ /* 0x000fe200078e00ff */
[----:B------:R-:W-:-:S05]  /*0e60*/  DFMA R20, R16, R16, R20 ;  /* 0x000000101014722b */ /* 0x000fca0000000014 */
[----:B---3--:R-:W-:Y:S01]  /*0e70*/  DADD R8, -R8, R12 ;  /* 0x0000000008087229 */ /* 0x008fe2000000010c */
[----:B------:R-:W-:Y:S01]  /*0e80*/  VIADD R12, R27, 0x3 ;  /* 0x000000031b0c7836 */ /* 0x000fe20000000000 */
[----:B------:R-:W-:-:S04]  /*0e90*/  FSEL R13, RZ, 1.875, P3 ;  /* 0x3ff00000ff0d7808 */ /* 0x000fc80001800000 */
[----:B------:R-:W-:Y:S01]  /*0ea0*/  ISETP.NE.AND P3, PT, R5, R12, PT ;  /* 0x0000000c0500720c */ /* 0x000fe20003f65270 */
[----:B------:R-:W-:Y:S01]  /*0eb0*/  IMAD.MOV.U32 R12, RZ, RZ, RZ ;  /* 0x000000ffff0c7224 */ /* 0x000fe200078e00ff */
[----:B------:R-:W-:Y:S02]  /*0ec0*/  DFMA R20, R8, R8, R20 ;  /* 0x000000080814722b */ /* 0x000fe40000000014 */
[----:B------:R-:W-:Y:S01]  /*0ed0*/  FSEL R9, RZ, 1.875, P3 ;  /* 0x3ff00000ff097808 */ /* 0x000fe20001800000 */
[----:B------:R-:W-:Y:S02]  /*0ee0*/  IMAD.MOV.U32 R8, RZ, RZ, RZ ;  /* 0x000000ffff087224 */ /* 0x000fe400078e00ff */
[----:B----4-:R-:W-:-:S04]  /*0ef0*/  DADD R6, -R6, R12 ;  /* 0x0000000006067229 */ /* 0x010fc8000000010c */
[----:B-----5:R-:W-:-:S04]  /*0f00*/  DADD R10, -R10, R8 ;  /* 0x000000000a0a7229 */ /* 0x020fc80000000108 */
[----:B------:R-:W-:Y:S01]  /*0f10*/  DFMA R20, R6, R6, R20 ;  /* 0x000000060614722b */ /* 0x000fe20000000014 */
[----:B------:R-:W-:-:S07]  /*0f20*/  VIADD R27, R27, 0x4 ;  /* 0x000000041b1b7836 */ /* 0x000fce0000000000 */
[----:B------:R-:W-:-:S11]  /*0f30*/  DFMA R20, R10, R10, R20 ;  /* 0x0000000a0a14722b */ /* 0x000fd60000000014 */
.L_x_17:
[----:B------:R-:W-:Y:S05]  /*0f40*/  @!P2 BRA `(.L_x_15) ;  /* 0x00000000007ca947 */ /* 0x000fea0003800000 */
[----:B------:R-:W0:Y:S01]  /*0f50*/  LDC.64 R6, c[0x0][0x380] ;  /* 0x0000e000ff067b82 */ /* 0x000e220000000a00 */
[----:B------:R-:W-:-:S04]  /*0f60*/  IMAD.IADD R9, R26, 0x1, R27 ;  /* 0x000000011a097824 */ /* 0x000fc800078e021b */
[----:B0-----:R-:W-:-:S06]  /*0f70*/  IMAD.WIDE.U32 R6, R9, 0x8, R6 ;  /* 0x0000000809067825 */ /* 0x001fcc00078e0006 */
[----:B------:R-:W2:Y:S01]  /*0f80*/  LDG.E.64 R6, desc[UR8][R6.64] ;  /* 0x0000000806067981 */ /* 0x000ea2000c1e1b00 */
[----:B------:R-:W-:Y:S01]  /*0f90*/  ISETP.NE.AND P2, PT, R5, R27, PT ;  /* 0x0000001b0500720c */ /* 0x000fe20003f45270 */
[----:B------:R-:W-:-:S03]  /*0fa0*/  IMAD.MOV.U32 R8, RZ, RZ, RZ ;  /* 0x000000ffff087224 */ /* 0x000fc600078e00ff */
[----:B------:R-:W-:Y:S02]  /*0fb0*/  FSEL R9, RZ, 1.875, P2 ;  /* 0x3ff00000ff097808 */ /* 0x000fe40001000000 */
[----:B------:R-:W-:-:S04]  /*0fc0*/  ISETP.NE.AND P2, PT, R4, 0x1, PT ;  /* 0x000000010400780c */ /* 0x000fc80003f45270 */
[----:B--2---:R-:W-:-:S08]  /*0fd0*/  DADD R8, -R6, R8 ;  /* 0x0000000006087229 */ /* 0x004fd00000000108 */
[----:B------:R-:W-:Y:S01]  /*0fe0*/  DFMA R20, R8, R8, R20 ;  /* 0x000000080814722b */ /* 0x000fe20000000014 */
[----:B------:R-:W-:Y:S10]  /*0ff0*/  @!P2 BRA `(.L_x_15) ;  /* 0x000000000050a947 */ /* 0x000ff40003800000 */
[----:B------:R-:W0:Y:S01]  /*1000*/  LDC.64 R12, c[0x0][0x380] ;  /* 0x0000e000ff0c7b82 */ /* 0x000e220000000a00 */
[----:B------:R-:W-:-:S05]  /*1010*/  IADD3 R26, P2, PT, R26, R27, RZ ;  /* 0x0000001b1a1a7210 */ /* 0x000fca0007f5e0ff */
[----:B------:R-:W-:Y:S01]  /*1020*/  IMAD.X R6, RZ, RZ, RZ, P2 ;  /* 0x000000ffff067224 */ /* 0x000fe200010e06ff */
[----:B------:R-:W-:Y:S02]  /*1030*/  ISETP.NE.AND P2, PT, R4, 0x2, PT ;  /* 0x000000020400780c */ /* 0x000fe40003f45270 */
[----:B0-----:R-:W-:-:S04]  /*1040*/  LEA R12, P3, R26, R12, 0x3 ;  /* 0x0000000c1a0c7211 */ /* 0x001fc800078618ff */
[----:B------:R-:W-:-:S05]  /*1050*/  LEA.HI.X R13, R26, R13, R6, 0x3, P3 ;  /* 0x0000000d1a0d7211 */ /* 0x000fca00018f1c06 */
[----:B------:R-:W2:Y:S04]  /*1060*/  LDG.E.64 R6, desc[UR8][R12.64+0x8] ;  /* 0x000008080c067981 */ /* 0x000ea8000c1e1b00 */
[----:B------:R-:W3:Y:S01]  /*1070*/  @P2 LDG.E.64 R8, desc[UR8][R12.64+0x10] ;  /* 0x000010080c082981 */ /* 0x000ee2000c1e1b00 */
[----:B------:R-:W-:-:S05]  /*1080*/  VIADD R10, R27, 0x1 ;  /* 0x000000011b0a7836 */ /* 0x000fca0000000000 */
[----:B------:R-:W-:Y:S01]  /*1090*/  ISETP.NE.AND P3, PT, R5, R10, PT ;  /* 0x0000000a0500720c */ /* 0x000fe20003f65270 */
[----:B------:R-:W-:-:S03]  /*10a0*/  @P2 VIADD R10, R27, 0x2 ;  /* 0x000000021b0a2836 */ /* 0x000fc60000000000 */
[----:B------:R-:W-:Y:S02]  /*10b0*/  FSEL R11, RZ, 1.875, P3 ;  /* 0x3ff00000ff0b7808 */ /* 0x000fe40001800000 */
[----:B------:R-:W-:Y:S01]  /*10c0*/  @P2 ISETP.NE.AND P3, PT, R5, R10, PT ;  /* 0x0000000a0500220c */ /* 0x000fe20003f65270 */
[----:B------:R-:W-:-:S06]  /*10d0*/  IMAD.MOV.U32 R10, RZ, RZ, RZ ;  /* 0x000000ffff0a7224 */ /* 0x000fcc00078e00ff */
[----:B--2---:R-:W-:Y:S01]  /*10e0*/  DADD R6, -R6, R10 ;  /* 0x0000000006067229 */ /* 0x004fe2000000010a */
[----:B------:R-:W-:Y:S01]  /*10f0*/  @P2 FSEL R11, RZ, 1.875, P3 ;  /* 0x3ff00000ff0b2808 */ /* 0x000fe20001800000 */
[----:B------:R-:W-:-:S06]  /*1100*/  @P2 IMAD.MOV.U32 R10, RZ, RZ, RZ ;  /* 0x000000ffff0a2224 */ /* 0x000fcc00078e00ff */
[----:B------:R-:W-:Y:S02]  /*1110*/  DFMA R20, R6, R6, R20 ;  /* 0x000000060614722b */ /* 0x000fe40000000014 */
[----:B---3--:R-:W-:-:S08]  /*1120*/  @P2 DADD R8, -R8, R10 ;  /* 0x0000000008082229 */ /* 0x008fd0000000010a */
[----:B------:R-:W-:-:S11]  /*1130*/  @P2 DFMA R20, R8, R8, R20 ;  /* 0x000000080814222b */ /* 0x000fd60000000014 */
.L_x_15:
[----:B------:R-:W-:-:S05]  /*1140*/  VIADD R5, R5, 0x1 ;  /* 0x0000000105057836 */ /* 0x000fca0000000000 */
[----:B------:R-:W-:-:S13]  /*1150*/  ISETP.NE.AND P2, PT, R5, UR10, PT ;  /* 0x0000000a05007c0c */ /* 0x000fda000bf45270 */
[----:B------:R-:W-:Y:S05]  /*1160*/  @P2 BRA `(.L_x_18) ;  /* 0xffffffec00f02947 */ /* 0x000fea000383ffff */
.L_x_12:
[----:B------:R-:W0:Y:S01]  /*1170*/  MUFU.RSQ64H R3, R21 ;  /* 0x0000001500037308 */ /* 0x000e220000001c00 */
[----:B------:R-:W-:Y:S02]  /*1180*/  VIADD R2, R21, 0xfcb00000 ;  /* 0xfcb0000015027836 */ /* 0x000fe40000000000 */
[----:B------:R-:W-:Y:S02]  /*1190*/  IMAD.MOV.U32 R6, RZ, RZ, 0x0 ;  /* 0x00000000ff067424 */ /* 0x000fe400078e00ff */
[----:B------:R-:W-:Y:S01]  /*11a0*/  IMAD.MOV.U32 R7, RZ, RZ, 0x3fd80000 ;  /* 0x3fd80000ff077424 */ /* 0x000fe200078e00ff */
[----:B------:R-:W-:Y:S01]  /*11b0*/  ISETP.GE.U32.AND P0, PT, R2, 0x7ca00000, PT ;  /* 0x7ca000000200780c */ /* 0x000fe20003f06070 */
[----:B0-----:R-:W-:-:S08]  /*11c0*/  DMUL R4, R2, R2 ;  /* 0x0000000202047228 */ /* 0x001fd00000000000 */
[----:B------:R-:W-:-:S08]  /*11d0*/  DFMA R4, -R4, R20, 1 ;  /* 0x3ff000000404742b */ /* 0x000fd00000000114 */
[----:B------:R-:W-:Y:S02]  /*11e0*/  DFMA R6, R4, R6, 0.5 ;  /* 0x3fe000000406742b */ /* 0x000fe40000000006 */
[----:B------:R-:W-:-:S08]  /*11f0*/  DMUL R4, R2, R4 ;  /* 0x0000000402047228 */ /* 0x000fd00000000000 */
[----:B------:R-:W-:-:S08]  /*1200*/  DFMA R8, R6, R4, R2 ;  /* 0x000000040608722b */ /* 0x000fd00000000002 */
[----:B------:R-:W-:Y:S02]  /*1210*/  DMUL R10, R8, R20 ;  /* 0x00000014080a7228 */ /* 0x000fe40000000000 */
[----:B------:R-:W-:Y:S02]  /*1220*/  VIADD R7, R9, 0xfff00000 ;  /* 0xfff0000009077836 */ /* 0x000fe40000000000 */
[----:B------:R-:W-:-:S04]  /*1230*/  IMAD.MOV.U32 R6, RZ, RZ, R8 ;  /* 0x000000ffff067224 */ /* 0x000fc800078e0008 */
[----:B------:R-:W-:-:S08]  /*1240*/  DFMA R12, R10, -R10, R20 ;  /* 0x8000000a0a0c722b */ /* 0x000fd00000000014 */
[----:B------:R-:W-:Y:S01]  /*1250*/  DFMA R4, R12, R6, R10 ;  /* 0x000000060c04722b */ /* 0x000fe2000000000a */
[----:B------:R-:W-:Y:S10]  /*1260*/  @!P0 BRA `(.L_x_19) ;  /* 0x0000000000108947 */ /* 0x000ff40003800000 */
[----:B------:R-:W-:Y:S01]  /*1270*/  IMAD.MOV.U32 R4, RZ, RZ, R20 ;  /* 0x000000ffff047224 */ /* 0x000fe200078e0014 */
[----:B------:R-:W-:Y:S01]  /*1280*/  MOV R0, 0x12b0 ;  /* 0x000012b000007802 */ /* 0x000fe20000000f00 */
[----:B------:R-:W-:-:S07]  /*1290*/  IMAD.MOV.U32 R5, RZ, RZ, R21 ;  /* 0x000000ffff057224 */ /* 0x000fce00078e0015 */
[----:B------:R-:W-:Y:S05]  /*12a0*/  CALL.REL.NOINC `($__internal_0_$__cuda_sm20_dsqrt_rn_f64_mediumpath_v1) ;  /* 0x00000000000c7944 */ /* 0x000fea0003c00000 */
.L_x_19:
[----:B------:R-:W0:Y:S02]  /*12b0*/  LDC.64 R2, c[0x4][RZ] ;  /* 0x01000000ff027b82 */ /* 0x000e240000000a00 */
[----:B0-----:R-:W-:Y:S01]  /*12c0*/  STG.E.64 desc[UR8][R2.64], R4 ;  /* 0x0000000402007986 */ /* 0x001fe2000c101b08 */
[----:B------:R-:W-:Y:S05]  /*12d0*/  EXIT ;  /* 0x000000000000794d */ /* 0x000fea0003800000 */
        .weak           $__internal_0_$__cuda_sm20_dsqrt_rn_f64_mediumpath_v1
        .type           $__internal_0_$__cuda_sm20_dsqrt_rn_f64_mediumpath_v1,@function
        .size           $__internal_0_$__cuda_sm20_dsqrt_rn_f64_mediumpath_v1,(.L_x_86 - $__internal_0_$__cuda_sm20_dsqrt_rn_f64_mediumpath_v1)
$__internal_0_$__cuda_sm20_dsqrt_rn_f64_mediumpath_v1:
[----:B------:R-:W-:Y:S01]  /*12e0*/  ISETP.GE.U32.AND P0, PT, R2, -0x3400000, PT ;  /* 0xfcc000000200780c */ /* 0x000fe20003f06070 */
[----:B------:R-:W-:Y:S02]  /*12f0*/  IMAD.MOV.U32 R6, RZ, RZ, R8 ;  /* 0x000000ffff067224 */ /* 0x000fe400078e0008 */
[----:B------:R-:W-:Y:S02]  /*1300*/  IMAD.MOV.U32 R2, RZ, RZ, R12 ;  /* 0x000000ffff027224 */ /* 0x000fe400078e000c */
[----:B------:R-:W-:-:S08]  /*1310*/  IMAD.MOV.U32 R3, RZ, RZ, R13 ;  /* 0x000000ffff037224 */ /* 0x000fd000078e000d */
[----:B------:R-:W-:Y:S05]  /*1320*/  @!P0 BRA `(.L_x_20) ;  /* 0x0000000000208947 */ /* 0x000fea0003800000 */
[----:B------:R-:W-:-:S10]  /*1330*/  DFMA.RM R2, R2, R6, R10 ;  /* 0x000000060202722b */ /* 0x000fd4000000400a */
[----:B------:R-:W-:-:S05]  /*1340*/  IADD3 R6, P0, PT, R2, 0x1, RZ ;  /* 0x0000000102067810 */ /* 0x000fca0007f1e0ff */
[----:B------:R-:W-:-:S06]  /*1350*/  IMAD.X R7, RZ, RZ, R3, P0 ;  /* 0x000000ffff077224 */ /* 0x000fcc00000e0603 */
[----:B------:R-:W-:-:S08]  /*1360*/  DFMA.RP R4, -R2, R6, R4 ;  /* 0x000000060204722b */ /* 0x000fd00000008104 */
[----:B------:R-:W-:-:S06]  /*1370*/  DSETP.GT.AND P0, PT, R4, RZ, PT ;  /* 0x000000ff0400722a */ /* 0x000fcc0003f04000 */
[----:B------:R-:W-:Y:S02]  /*1380*/  FSEL R2, R6, R2, P0 ;  /* 0x0000000206027208 */ /* 0x000fe40000000000 */
[----:B------:R-:W-:Y:S01]  /*1390*/  FSEL R3, R7, R3, P0 ;  /* 0x0000000307037208 */ /* 0x000fe20000000000 */
[----:B------:R-:W-:Y:S06]  /*13a0*/  BRA `(.L_x_21) ;  /* 0x0000000000647947 */ /* 0x000fec0003800000 */
.L_x_20:
[----:B------:R-:W-:-:S14]  /*13b0*/  DSETP.NE.AND P0, PT, R4, RZ, PT ;  /* 0x000000ff0400722a */ /* 0x000fdc0003f05000 */
[----:B------:R-:W-:Y:S05]  /*13c0*/  @!P0 BRA `(.L_x_22) ;  /* 0x0000000000588947 */ /* 0x000fea0003800000 */
[----:B------:R-:W-:-:S13]  /*13d0*/  ISETP.GE.AND P0, PT, R5, RZ, PT ;  /* 0x000000ff0500720c */ /* 0x000fda0003f06270 */
[----:B------:R-:W-:Y:S02]  /*13e0*/  @!P0 IMAD.MOV.U32 R2, RZ, RZ, 0x0 ;  /* 0x00000000ff028424 */ /* 0x000fe400078e00ff */
[----:B------:R-:W-:Y:S01]  /*13f0*/  @!P0 IMAD.MOV.U32 R3, RZ, RZ, -0x80000 ;  /* 0xfff80000ff038424 */ /* 0x000fe200078e00ff */
[----:B------:R-:W-:Y:S06]  /*1400*/  @!P0 BRA `(.L_x_21) ;  /* 0x00000000004c8947 */ /* 0x000fec0003800000 */
[----:B------:R-:W-:-:S13]  /*1410*/  ISETP.GT.AND P0, PT, R5, 0x7fefffff, PT ;  /* 0x7fefffff0500780c */ /* 0x000fda0003f04270 */
[----:B------:R-:W-:Y:S05]  /*1420*/  @P0 BRA `(.L_x_22) ;  /* 0x0000000000400947 */ /* 0x000fea0003800000 */
[----:B------:R-:W-:Y:S01]  /*1430*/  DMUL R2, R4, 8.11296384146066816958e+31 ;  /* 0x4690000004027828 */ /* 0x000fe20000000000 */
[----:B------:R-:W-:Y:S02]  /*1440*/  IMAD.MOV.U32 R8, RZ, RZ, 0x0 ;  /* 0x00000000ff087424 */ /* 0x000fe400078e00ff */
[----:B------:R-:W-:Y:S02]  /*1450*/  IMAD.MOV.U32 R4, RZ, RZ, RZ ;  /* 0x000000ffff047224 */ /* 0x000fe400078e00ff */
[----:B------:R-:W-:Y:S01]  /*1460*/  IMAD.MOV.U32 R9, RZ, RZ, 0x3fd80000 ;  /* 0x3fd80000ff097424 */ /* 0x000fe200078e00ff */
[----:B------:R-:W0:Y:S03]  /*1470*/  MUFU.RSQ64H R5, R3 ;  /* 0x0000000300057308 */ /* 0x000e260000001c00 */
[----:B0-----:R-:W-:-:S08]  /*1480*/  DMUL R6, R4, R4 ;  /* 0x0000000404067228 */ /* 0x001fd00000000000 */
[----:B------:R-:W-:-:S08]  /*1490*/  DFMA R6, R2, -R6, 1 ;  /* 0x3ff000000206742b */ /* 0x000fd00000000806 */
[----:B------:R-:W-:Y:S02]  /*14a0*/  DFMA R8, R6, R8, 0.5 ;  /* 0x3fe000000608742b */ /* 0x000fe40000000008 */
[----:B------:R-:W-:-:S08]  /*14b0*/  DMUL R6, R4, R6 ;  /* 0x0000000604067228 */ /* 0x000fd00000000000 */
[----:B------:R-:W-:-:S08]  /*14c0*/  DFMA R6, R8, R6, R4 ;  /* 0x000000060806722b */ /* 0x000fd00000000004 */
[----:B------:R-:W-:Y:S02]  /*14d0*/  DMUL R4, R2, R6 ;  /* 0x0000000602047228 */ /* 0x000fe40000000000 */
[----:B------:R-:W-:-:S06]  /*14e0*/  VIADD R7, R7, 0xfff00000 ;  /* 0xfff0000007077836 */ /* 0x000fcc0000000000 */
[----:B------:R-:W-:-:S08]  /*14f0*/  DFMA R8, R4, -R4, R2 ;  /* 0x800000040408722b */ /* 0x000fd00000000002 */
[----:B------:R-:W-:-:S10]  /*1500*/  DFMA R2, R6, R8, R4 ;  /* 0x000000080602722b */ /* 0x000fd40000000004 */
[----:B------:R-:W-:Y:S01]  /*1510*/  VIADD R3, R3, 0xfcb00000 ;  /* 0xfcb0000003037836 */ /* 0x000fe20000000000 */
[----:B------:R-:W-:Y:S06]  /*1520*/  BRA `(.L_x_21) ;  /* 0x0000000000047947 */ /* 0x000fec0003800000 */
.L_x_22:
[----:B------:R-:W-:-:S11]  /*1530*/  DADD R2, R4, R4 ;  /* 0x0000000004027229 */ /* 0x000fd60000000004 */
.L_x_21:
[----:B------:R-:W-:Y:S02]  /*1540*/  IMAD.MOV.U32 R4, RZ, RZ, R2 ;  /* 0x000000ffff047224 */ /* 0x000fe400078e0002 */
[----:B------:R-:W-:Y:S02]  /*1550*/  IMAD.MOV.U32 R5, RZ, RZ, R3 ;  /* 0x000000ffff057224 */ /* 0x000fe400078e0003 */
[----:B------:R-:W-:Y:S02]  /*1560*/  IMAD.MOV.U32 R2, RZ, RZ, R0 ;  /* 0x000000ffff027224 */ /* 0x000fe400078e0000 */
[----:B------:R-:W-:-:S04]  /*1570*/  IMAD.MOV.U32 R3, RZ, RZ, 0x0 ;  /* 0x00000000ff037424 */ /* 0x000fc800078e00ff */
[----:B------:R-:W-:Y:S05]  /*1580*/  RET.REL.NODEC R2 `(_Z18kern64NormSubFromIPdi) ;  /* 0xffffffe8029c7950 */ /* 0x000fea0003c3ffff */
.L_x_23:
        /* <DEDUP_REMOVED lines=15> */
.L_x_86:


//--------------------- .text._Z18kern32NormSubFromIPfi --------------------------
	.section	.text._Z18kern32NormSubFromIPfi,"ax",@progbits
	.align	128
.text._Z18kern32NormSubFromIPfi:
        .type           _Z18kern32NormSubFromIPfi,@function
        .size           _Z18kern32NormSubFromIPfi,(.L_x_88 - _Z18kern32NormSubFromIPfi)
        .other          _Z18kern32NormSubFromIPfi,@"STO_CUDA_ENTRY STV_DEFAULT"
_Z18kern32NormSubFromIPfi:
        /* <DEDUP_REMOVED lines=19> */
.L_x_30:
        /* <DEDUP_REMOVED lines=9> */
[----:B------:R-:W-:-:S04]  /*01c0*/  IMAD.WIDE.U32 R8, R6, 0x4, R8 ;  /* 0x0000000406087825 */ /* 0x000fc800078e0008 */
[----:B------:R-:W-:Y:S02]  /*01d0*/  IMAD.MOV.U32 R12, RZ, RZ, R8 ;  /* 0x000000ffff0c7224 */ /* 0x000fe400078e0008 */
[----:B------:R-:W-:-:S07]  /*01e0*/  IMAD.MOV.U32 R13, RZ, RZ, R9 ;  /* 0x000000ffff0d7224 */ /* 0x000fce00078e0009 */
.L_x_26:
[----:B------:R-:W2:Y:S04]  /*01f0*/  LDG.E R9, desc[UR10][R12.64+-0x20] ;  /* 0xffffe00a0c097981 */ /* 0x000ea8000c1e1900 */
[----:B------:R-:W3:Y:S04]  /*0200*/  LDG.E R14, desc[UR10][R12.64+-0x1c] ;  /* 0xffffe40a0c0e7981 */ /* 0x000ee8000c1e1900 */
[----:B------:R-:W4:Y:S04]  /*0210*/  LDG.E R26, desc[UR10][R12.64+-0x18] ;  /* 0xffffe80a0c1a7981 */ /* 0x000f28000c1e1900 */
[----:B------:R-:W5:Y:S04]  /*0220*/  LDG.E R27, desc[UR10][R12.64+-0x14] ;  /* 0xffffec0a0c1b7981 */ /* 0x000f68000c1e1900 */
[----:B------:R-:W5:Y:S04]  /*0230*/  LDG.E R25, desc[UR10][R12.64+-0x10] ;  /* 0xfffff00a0c197981 */ /* 0x000f68000c1e1900 */
[----:B------:R-:W5:Y:S04]  /*0240*/  LDG.E R24, desc[UR10][R12.64+-0xc] ;  /* 0xfffff40a0c187981 */ /* 0x000f68000c1e1900 */
[----:B------:R-:W5:Y:S04]  /*0250*/  LDG.E R23, desc[UR10][R12.64+-0x8] ;  /* 0xfffff80a0c177981 */ /* 0x000f68000c1e1900 */
[----:B------:R-:W5:Y:S04]  /*0260*/  LDG.E R22, desc[UR10][R12.64+-0x4] ;  /* 0xfffffc0a0c167981 */ /* 0x000f68000c1e1900 */
[----:B------:R-:W5:Y:S01]  /*0270*/  LDG.E R21, desc[UR10][R12.64] ;  /* 0x0000000a0c157981 */ /* 0x000f62000c1e1900 */
[----:B------:R-:W-:-:S03]  /*0280*/  ISETP.NE.AND P2, PT, R7, RZ, PT ;  /* 0x000000ff0700720c */ /* 0x000fc60003f45270 */
[----:B------:R-:W5:Y:S01]  /*0290*/  LDG.E R19, desc[UR10][R12.64+0x4] ;  /* 0x0000040a0c137981 */ /* 0x000f62000c1e1900 */
[----:B------:R-:W-:-:S03]  /*02a0*/  FSEL R8, RZ, 1, P2 ;  /* 0x3f800000ff087808 */ /* 0x000fc60001000000 */
[----:B------:R-:W5:Y:S01]  /*02b0*/  LDG.E R20, desc[UR10][R12.64+0x8] ;  /* 0x0000080a0c147981 */ /* 0x000f62000c1e1900 */
[----:B------:R-:W-:-:S03]  /*02c0*/  UIADD3 UR7, UPT, UPT, UR4, 0x1, URZ ;  /* 0x0000000104077890 */ /* 0x000fc6000fffe0ff */
[----:B------:R-:W5:Y:S03]  /*02d0*/  LDG.E R18, desc[UR10][R12.64+0x10] ;  /* 0x0000100a0c127981 */ /* 0x000f66000c1e1900 */
[----:B------:R-:W-:Y:S01]  /*02e0*/  ISETP.NE.AND P2, PT, R5, UR7, PT ;  /* 0x0000000705007c0c */ /* 0x000fe2000bf45270 */
[----:B------:R-:W-:Y:S02]  /*02f0*/  UIADD3 UR7, UPT, UPT, UR4, 0x2, URZ ;  /* 0x0000000204077890 */ /* 0x000fe4000fffe0ff */
[----:B------:R-:W-:Y:S01]  /*0300*/  UIADD3 UR8, UPT, UPT, UR4, 0x3, URZ ;  /* 0x0000000304087890 */ /* 0x000fe2000fffe0ff */
[----:B--2---:R-:W-:Y:S02]  /*0310*/  FADD R28, R8, -R9 ;  /* 0x80000009081c7221 */ /* 0x004fe40000000000 */
[----:B------:R-:W2:Y:S02]  /*0320*/  LDG.E R8, desc[UR10][R12.64+0xc] ;  /* 0x00000c0a0c087981 */ /* 0x000ea4000c1e1900 */
[----:B------:R-:W0:Y:S01]  /*0330*/  F2F.F64.F32 R16, R28 ;  /* 0x0000001c00107310 */ /* 0x000e220000201800 */
[----:B------:R-:W-:Y:S01]  /*0340*/  FSEL R9, RZ, 1, P2 ;  /* 0x3f800000ff097808 */ /* 0x000fe20001000000 */
[----:B0-----:R-:W-:Y:S01]  /*0350*/  DFMA R16, R16, R16, R10 ;  /* 0x000000101010722b */ /* 0x001fe2000000000a */
[----:B------:R-:W2:Y:S04]  /*0360*/  LDG.E R11, desc[UR10][R12.64+0x14] ;  /* 0x0000140a0c0b7981 */ /* 0x000ea8000c1e1900 */
[----:B------:R-:W2:Y:S01]  /*0370*/  LDG.E R10, desc[UR10][R12.64+0x18] ;  /* 0x0000180a0c0a7981 */ /* 0x000ea2000c1e1900 */
[----:B---3--:R-:W-:-:S03]  /*0380*/  FADD R29, R9, -R14 ;  /* 0x8000000e091d7221 */ /* 0x008fc60000000000 */
[----:B------:R0:W3:Y:S01]  /*0390*/  LDG.E R9, desc[UR10][R12.64+0x1c] ;  /* 0x00001c0a0c097981 */ /* 0x0000e2000c1e1900 */
[----:B------:R-:W1:Y:S01]  /*03a0*/  F2F.F64.F32 R14, R29 ;  /* 0x0000001d000e7310 */ /* 0x000e620000201800 */
[----:B------:R-:W-:Y:S01]  /*03b0*/  ISETP.NE.AND P2, PT, R5, UR7, PT ;  /* 0x0000000705007c0c */ /* 0x000fe2000bf45270 */
[----:B-1----:R-:W-:-:S03]  /*03c0*/  DFMA R14, R14, R14, R16 ;  /* 0x0000000e0e0e722b */ /* 0x002fc60000000010 */
[----:B------:R-:W-:Y:S02]  /*03d0*/  FSEL R17, RZ, 1, P2 ;  /* 0x3f800000ff117808 */ /* 0x000fe40001000000 */
[----:B------:R-:W-:-:S04]  /*03e0*/  ISETP.NE.AND P2, PT, R5, UR8, PT ;  /* 0x0000000805007c0c */ /* 0x000fc8000bf45270 */
[----:B------:R-:W-:Y:S01]  /*03f0*/  FSEL R16, RZ, 1, P2 ;  /* 0x3f800000ff107808 */ /* 0x000fe20001000000 */
[----:B----4-:R-:W-:-:S04]  /*0400*/  FADD R26, R17, -R26 ;  /* 0x8000001a111a7221 */ /* 0x010fc80000000000 */
[----:B-----5:R-:W-:Y:S02]  /*0410*/  FADD R27, R16, -R27 ;  /* 0x8000001b101b7221 */ /* 0x020fe40000000000 */
[----:B------:R-:W1:Y:S01]  /*0420*/  F2F.F64.F32 R16, R26 ;  /* 0x0000001a00107310 */ /* 0x000e620000201800 */
[----:B------:R-:W-:-:S06]  /*0430*/  UIADD3 UR7, UPT, UPT, UR4, 0x4, URZ ;  /* 0x0000000404077890 */ /* 0x000fcc000fffe0ff */
[----:B------:R-:W-:Y:S01]  /*0440*/  ISETP.NE.AND P2, PT, R5, UR7, PT ;  /* 0x0000000705007c0c */ /* 0x000fe2000bf45270 */
[----:B-1----:R-:W-:Y:S01]  /*0450*/  DFMA R14, R16, R16, R14 ;  /* 0x00000010100e722b */ /* 0x002fe2000000000e */
[----:B------:R-:W1:Y:S02]  /*0460*/  F2F.F64.F32 R16, R27 ;  /* 0x0000001b00107310 */ /* 0x000e640000201800 */
[----:B------:R-:W-:Y:S01]  /*0470*/  FSEL R28, RZ, 1, P2 ;  /* 0x3f800000ff1c7808 */ /* 0x000fe20001000000 */
[----:B------:R-:W-:-:S04]  /*0480*/  UIADD3 UR7, UPT, UPT, UR4, 0x5, URZ ;  /* 0x0000000504077890 */ /* 0x000fc8000fffe0ff */
[----:B------:R-:W-:Y:S02]  /*0490*/  FADD R25, R28, -R25 ;  /* 0x800000191c197221 */ /* 0x000fe40000000000 */
[----:B------:R-:W-:Y:S01]  /*04a0*/  ISETP.NE.AND P2, PT, R5, UR7, PT ;  /* 0x0000000705007c0c */ /* 0x000fe2000bf45270 */
[----:B-1----:R-:W-:Y:S01]  /*04b0*/  DFMA R14, R16, R16, R14 ;  /* 0x00000010100e722b */ /* 0x002fe2000000000e */
[----:B------:R-:W1:Y:S01]  /*04c0*/  F2F.F64.F32 R16, R25 ;  /* 0x0000001900107310 */ /* 0x000e620000201800 */
[----:B------:R-:W-:Y:S01]  /*04d0*/  UIADD3 UR7, UPT, UPT, UR4, 0x6, URZ ;  /* 0x0000000604077890 */ /* 0x000fe2000fffe0ff */
[----:B------:R-:W-:-:S05]  /*04e0*/  FSEL R29, RZ, 1, P2 ;  /* 0x3f800000ff1d7808 */ /* 0x000fca0001000000 */
[----:B------:R-:W-:Y:S01]  /*04f0*/  FADD R29, R29, -R24 ;  /* 0x800000181d1d7221 */ /* 0x000fe20000000000 */
[----:B------:R-:W-:Y:S01]  /*0500*/  ISETP.NE.AND P2, PT, R5, UR7, PT ;  /* 0x0000000705007c0c */ /* 0x000fe2000bf45270 */
[----:B------:R-:W-:-:S03]  /*0510*/  UIADD3 UR7, UPT, UPT, UR4, 0x7, URZ ;  /* 0x0000000704077890 */ /* 0x000fc6000fffe0ff */
[----:B------:R-:W-:Y:S01]  /*0520*/  FSEL R24, RZ, 1, P2 ;  /* 0x3f800000ff187808 */ /* 0x000fe20001000000 */
[----:B-1----:R-:W-:Y:S01]  /*0530*/  DFMA R16, R16, R16, R14 ;  /* 0x000000101010722b */ /* 0x002fe2000000000e */
[----:B------:R-:W1:Y:S01]  /*0540*/  F2F.F64.F32 R14, R29 ;  /* 0x0000001d000e7310 */ /* 0x000e620000201800 */
[----:B------:R-:W-:Y:S02]  /*0550*/  ISETP.NE.AND P2, PT, R5, UR7, PT ;  /* 0x0000000705007c0c */ /* 0x000fe4000bf45270 */
[----:B------:R-:W-:Y:S01]  /*0560*/  FADD R23, R24, -R23 ;  /* 0x8000001718177221 */ /* 0x000fe20000000000 */
[----:B------:R-:W-:Y:S01]  /*0570*/  UIADD3 UR7, UPT, UPT, UR4, 0x8, URZ ;  /* 0x0000000804077890 */ /* 0x000fe2000fffe0ff */
[----:B------:R-:W-:-:S03]  /*0580*/  FSEL R27, RZ, 1, P2 ;  /* 0x3f800000ff1b7808 */ /* 0x000fc60001000000 */
[----:B------:R-:W4:Y:S02]  /*0590*/  F2F.F64.F32 R24, R23 ;  /* 0x0000001700187310 */ /* 0x000f240000201800 */
[----:B------:R-:W-:Y:S01]  /*05a0*/  ISETP.NE.AND P2, PT, R5, UR7, PT ;  /* 0x0000000705007c0c */ /* 0x000fe2000bf45270 */
[----:B------:R-:W-:-:S03]  /*05b0*/  FADD R22, R27, -R22 ;  /* 0x800000161b167221 */ /* 0x000fc60000000000 */
[----:B------:R-:W-:Y:S01]  /*05c0*/  FSEL R26, RZ, 1, P2 ;  /* 0x3f800000ff1a7808 */ /* 0x000fe20001000000 */
[----:B-1----:R-:W-:Y:S01]  /*05d0*/  DFMA R16, R14, R14, R16 ;  /* 0x0000000e0e10722b */ /* 0x002fe20000000010 */
[----:B------:R-:W1:Y:S01]  /*05e0*/  F2F.F64.F32 R14, R22 ;  /* 0x00000016000e7310 */ /* 0x000e620000201800 */
[----:B------:R-:W-:Y:S02]  /*05f0*/  UIADD3 UR7, UPT, UPT, UR4, 0x9, URZ ;  /* 0x0000000904077890 */ /* 0x000fe4000fffe0ff */
[----:B------:R-:W-:-:S04]  /*0600*/  FADD R21, R26, -R21 ;  /* 0x800000151a157221 */ /* 0x000fc80000000000 */
[----:B----4-:R-:W-:Y:S01]  /*0610*/  DFMA R24, R24, R24, R16 ;  /* 0x000000181818722b */ /* 0x010fe20000000010 */
[----:B------:R-:W-:Y:S01]  /*0620*/  ISETP.NE.AND P2, PT, R5, UR7, PT ;  /* 0x0000000705007c0c */ /* 0x000fe2000bf45270 */
[----:B------:R-:W4:Y:S01]  /*0630*/  F2F.F64.F32 R16, R21 ;  /* 0x0000001500107310 */ /* 0x000f220000201800 */
[----:B------:R-:W-:Y:S02]  /*0640*/  UIADD3 UR7, UPT, UPT, UR4, 0xa, URZ ;  /* 0x0000000a04077890 */ /* 0x000fe4000fffe0ff */
[----:B------:R-:W-:-:S03]  /*0650*/  FSEL R26, RZ, 1, P2 ;  /* 0x3f800000ff1a7808 */ /* 0x000fc60001000000 */
[----:B-1----:R-:W-:Y:S01]  /*0660*/  DFMA R24, R14, R14, R24 ;  /* 0x0000000e0e18722b */ /* 0x002fe20000000018 */
[C---:B------:R-:W-:Y:S01]  /*0670*/  ISETP.NE.AND P2, PT, R5.reuse, UR7, PT ;  /* 0x0000000705007c0c */ /* 0x040fe2000bf45270 */
[----:B------:R-:W-:Y:S01]  /*0680*/  FADD R19, R26, -R19 ;  /* 0x800000131a137221 */ /* 0x000fe20000000000 */
[----:B------:R-:W-:Y:S02]  /*0690*/  UIADD3 UR7, UPT, UPT, UR4, 0xb, URZ ;  /* 0x0000000b04077890 */ /* 0x000fe4000fffe0ff */
[----:B------:R-:W-:Y:S01]  /*06a0*/  FSEL R23, RZ, 1, P2 ;  /* 0x3f800000ff177808 */ /* 0x000fe20001000000 */
[----:B------:R-:W1:Y:S02]  /*06b0*/  F2F.F64.F32 R14, R19 ;  /* 0x00000013000e7310 */ /* 0x000e640000201800 */
[----:B----4-:R-:W-:Y:S01]  /*06c0*/  DFMA R24, R16, R16, R24 ;  /* 0x000000101018722b */ /* 0x010fe20000000018 */
[----:B------:R-:W-:Y:S01]  /*06d0*/  ISETP.NE.AND P2, PT, R5, UR7, PT ;  /* 0x0000000705007c0c */ /* 0x000fe2000bf45270 */
[----:B------:R-:W-:Y:S01]  /*06e0*/  FADD R16, R23, -R20 ;  /* 0x8000001417107221 */ /* 0x000fe20000000000 */
[----:B------:R-:W-:-:S02]  /*06f0*/  UIADD3 UR7, UPT, UPT, UR4, 0xc, URZ ;  /* 0x0000000c04077890 */ /* 0x000fc4000fffe0ff */
[----:B------:R-:W-:-:S03]  /*0700*/  FSEL R21, RZ, 1, P2 ;  /* 0x3f800000ff157808 */ /* 0x000fc60001000000 */
[----:B------:R-:W4:Y:S01]  /*0710*/  F2F.F64.F32 R16, R16 ;  /* 0x0000001000107310 */ /* 0x000f220000201800 */
[----:B------:R-:W-:Y:S01]  /*0720*/  ISETP.NE.AND P2, PT, R5, UR7, PT ;  /* 0x0000000705007c0c */ /* 0x000fe2000bf45270 */
[----:B------:R-:W-:Y:S01]  /*0730*/  UIADD3 UR7, UPT, UPT, UR4, 0xd, URZ ;  /* 0x0000000d04077890 */ /* 0x000fe2000fffe0ff */
[----:B-1----:R-:W-:Y:S02]  /*0740*/  DFMA R24, R14, R14, R24 ;  /* 0x0000000e0e18722b */ /* 0x002fe40000000018 */
[----:B------:R-:W-:-:S03]  /*0750*/  FSEL R19, RZ, 1, P2 ;  /* 0x3f800000ff137808 */ /* 0x000fc60001000000 */
[----:B------:R-:W-:Y:S01]  /*0760*/  ISETP.NE.AND P2, PT, R5, UR7, PT ;  /* 0x0000000705007c0c */ /* 0x000fe2000bf45270 */
[----:B------:R-:W-:Y:S01]  /*0770*/  UIADD3 UR7, UPT, UPT, UR4, 0xe, URZ ;  /* 0x0000000e04077890 */ /* 0x000fe2000fffe0ff */
[----:B------:R-:W-:Y:S02]  /*0780*/  FADD R18, R19, -R18 ;  /* 0x8000001213127221 */ /* 0x000fe40000000000 */
[----:B------:R-:W-:Y:S01]  /*0790*/  FSEL R20, RZ, 1, P2 ;  /* 0x3f800000ff147808 */ /* 0x000fe20001000000 */
[----:B----4-:R-:W-:Y:S01]  /*07a0*/  DFMA R24, R16, R16, R24 ;  /* 0x000000101018722b */ /* 0x010fe20000000018 */
[----:B------:R-:W-:Y:S01]  /*07b0*/  F2F.F64.F32 R16, R18 ;  /* 0x0000001200107310 */ /* 0x000fe20000201800 */
[----:B------:R-:W-:Y:S01]  /*07c0*/  ISETP.NE.AND P2, PT, R5, UR7, PT ;  /* 0x0000000705007c0c */ /* 0x000fe2000bf45270 */
[----:B------:R-:W-:Y:S02]  /*07d0*/  UIADD3 UR7, UPT, UPT, UR4, 0xf, URZ ;  /* 0x0000000f04077890 */ /* 0x000fe4000fffe0ff */
[----:B------:R-:W-:Y:S01]  /*07e0*/  UIADD3 UR4, UPT, UPT, UR4, 0x10, URZ ;  /* 0x0000001004047890 */ /* 0x000fe2000fffe0ff */
[----:B0-----:R-:W-:Y:S01]  /*07f0*/  IADD3 R12, P3, PT, R12, 0x40, RZ ;  /* 0x000000400c0c7810 */ /* 0x001fe20007f7e0ff */
[----:B------:R-:W-:-:S04]  /*0800*/  VIADD R7, R7, 0x10 ;  /* 0x0000001007077836 */ /* 0x000fc80000000000 */
[----:B------:R-:W-:Y:S02]  /*0810*/  IMAD.X R13, RZ, RZ, R13, P3 ;  /* 0x000000ffff0d7224 */ /* 0x000fe400018e060d */
[----:B--2---:R-:W-:-:S04]  /*0820*/  FADD R8, R21, -R8 ;  /* 0x8000000815087221 */ /* 0x004fc80000000000 */
[----:B------:R-:W0:Y:S01]  /*0830*/  F2F.F64.F32 R14, R8 ;  /* 0x00000008000e7310 */ /* 0x000e220000201800 */
[----:B------:R-:W-:Y:S01]  /*0840*/  FADD R20, R20, -R11 ;  /* 0x8000000b14147221 */ /* 0x000fe20000000000 */
[----:B0-----:R-:W-:Y:S01]  /*0850*/  DFMA R24, R14, R14, R24 ;  /* 0x0000000e0e18722b */ /* 0x001fe20000000018 */
[----:B------:R-:W-:-:S05]  /*0860*/  FSEL R11, RZ, 1, P2 ;  /* 0x3f800000ff0b7808 */ /* 0x000fca0001000000 */
[----:B------:R-:W0:Y:S01]  /*0870*/  F2F.F64.F32 R14, R20 ;  /* 0x00000014000e7310 */ /* 0x000e220000201800 */
[----:B------:R-:W-:Y:S01]  /*0880*/  ISETP.NE.AND P2, PT, R5, UR7, PT ;  /* 0x0000000705007c0c */ /* 0x000fe2000bf45270 */
[----:B------:R-:W-:-:S03]  /*0890*/  FADD R19, R11, -R10 ;  /* 0x8000000a0b137221 */ /* 0x000fc60000000000 */
[----:B------:R-:W-:Y:S01]  /*08a0*/  FSEL R8, RZ, 1, P2 ;  /* 0x3f800000ff087808 */ /* 0x000fe20001000000 */
[----:B------:R-:W-:Y:S02]  /*08b0*/  DFMA R24, R16, R16, R24 ;  /* 0x000000101018722b */ /* 0x000fe40000000018 */
[----:B------:R-:W1:Y:S02]  /*08c0*/  F2F.F64.F32 R10, R19 ;  /* 0x00000013000a7310 */ /* 0x000e640000201800 */
[----:B---3--:R-:W-:Y:S01]  /*08d0*/  FADD R8, R8, -R9 ;  /* 0x8000000908087221 */ /* 0x008fe20000000000 */
[----:B------:R-:W-:-:S03]  /*08e0*/  ISETP.NE.AND P2, PT, R3, UR4, PT ;  /* 0x0000000403007c0c */ /* 0x000fc6000bf45270 */
[----:B0-----:R-:W-:Y:S02]  /*08f0*/  DFMA R24, R14, R14, R24 ;  /* 0x0000000e0e18722b */ /* 0x001fe40000000018 */
[----:B------:R-:W0:Y:S06]  /*0900*/  F2F.F64.F32 R8, R8 ;  /* 0x0000000800087310 */ /* 0x000e2c0000201800 */
[----:B-1----:R-:W-:-:S08]  /*0910*/  DFMA R10, R10, R10, R24 ;  /* 0x0000000a0a0a722b */ /* 0x002fd00000000018 */
[----:B0-----:R-:W-:Y:S01]  /*0920*/  DFMA R10, R8, R8, R10 ;  /* 0x00000008080a722b */ /* 0x001fe2000000000a */
[----:B------:R-:W-:Y:S10]  /*0930*/  @P2 BRA `(.L_x_26) ;  /* 0xfffffff8002c2947 */ /* 0x000ff4000383ffff */
[----:B------:R-:W-:-:S07]  /*0940*/  IMAD.MOV.U32 R7, RZ, RZ, R3 ;  /* 0x000000ffff077224 */ /* 0x000fce00078e0003 */
.L_x_25:
[----:B------:R-:W-:-:S13]  /*0950*/  ISETP.NE.AND P2, PT, R0, RZ, PT ;  /* 0x000000ff0000720c */ /* 0x000fda0003f45270 */
        /* <DEDUP_REMOVED lines=9> */
[----:B------:R0:W2:Y:S01]  /*09f0*/  LDG.E R13, desc[UR10][R12.64] ;  /* 0x0000000a0c0d7981 */ /* 0x0000a2000c1e1900 */
[----:B-1----:R-:W-:-:S04]  /*0a00*/  LEA R8, P3, R14, R8, 0x2 ;  /* 0x000000080e087211 */ /* 0x002fc800078610ff */
[----:B------:R-:W-:-:S05]  /*0a10*/  LEA.HI.X R9, R14, R9, R15, 0x2, P3 ;  /* 0x000000090e097211 */ /* 0x000fca00018f140f */
[----:B------:R-:W3:Y:S04]  /*0a20*/  LDG.E R22, desc[UR10][R8.64+0x4] ;  /* 0x0000040a08167981 */ /* 0x000ee8000c1e1900 */
[----:B------:R-:W4:Y:S04]  /*0a30*/  LDG.E R19, desc[UR10][R8.64+0x8] ;  /* 0x0000080a08137981 */ /* 0x000f28000c1e1900 */
[----:B------:R-:W5:Y:S04]  /*0a40*/  LDG.E R18, desc[UR10][R8.64+0xc] ;  /* 0x00000c0a08127981 */ /* 0x000f68000c1e1900 */
[----:B------:R-:W5:Y:S04]  /*0a50*/  LDG.E R17, desc[UR10][R8.64+0x10] ;  /* 0x0000100a08117981 */ /* 0x000f68000c1e1900 */
[----:B------:R-:W5:Y:S04]  /*0a60*/  LDG.E R15, desc[UR10][R8.64+0x14] ;  /* 0x0000140a080f7981 */ /* 0x000f68000c1e1900 */
[----:B------:R-:W5:Y:S04]  /*0a70*/  LDG.E R14, desc[UR10][R8.64+0x18] ;  /* 0x0000180a080e7981 */ /* 0x000f68000c1e1900 */
[----:B------:R1:W5:Y:S01]  /*0a80*/  LDG.E R16, desc[UR10][R8.64+0x1c] ;  /* 0x00001c0a08107981 */ /* 0x000362000c1e1900 */
[----:B------:R-:W-:Y:S01]  /*0a90*/  ISETP.NE.AND P3, PT, R5, R7, PT ;  /* 0x000000070500720c */ /* 0x000fe20003f65270 */
[----:B------:R-:W-:-:S03]  /*0aa0*/  VIADD R20, R7, 0x1 ;  /* 0x0000000107147836 */ /* 0x000fc60000000000 */
[----:B0-----:R-:W-:Y:S02]  /*0ab0*/  FSEL R12, RZ, 1, P3 ;  /* 0x3f800000ff0c7808 */ /* 0x001fe40001800000 */
[----:B------:R-:W-:Y:S01]  /*0ac0*/  ISETP.NE.AND P3, PT, R5, R20, PT ;  /* 0x000000140500720c */ /* 0x000fe20003f65270 */
[----:B------:R-:W-:-:S03]  /*0ad0*/  VIADD R24, R7, 0x2 ;  /* 0x0000000207187836 */ /* 0x000fc60000000000 */
[----:B------:R-:W-:Y:S02]  /*0ae0*/  FSEL R21, RZ, 1, P3 ;  /* 0x3f800000ff157808 */ /* 0x000fe40001800000 */
[----:B------:R-:W-:Y:S01]  /*0af0*/  ISETP.NE.AND P3, PT, R5, R24, PT ;  /* 0x000000180500720c */ /* 0x000fe20003f65270 */
[----:B------:R-:W-:Y:S02]  /*0b00*/  VIADD R24, R7, 0x3 ;  /* 0x0000000307187836 */ /* 0x000fe40000000000 */
[----:B--2---:R-:W-:-:S04]  /*0b10*/  FADD R20, R12, -R13 ;  /* 0x8000000d0c147221 */ /* 0x004fc80000000000 */
[----:B------:R-:W0:Y:S01]  /*0b20*/  F2F.F64.F32 R12, R20 ;  /* 0x00000014000c7310 */ /* 0x000e220000201800 */
[----:B---3--:R-:W-:Y:S01]  /*0b30*/  FADD R21, R21, -R22 ;  /* 0x8000001615157221 */ /* 0x008fe20000000000 */
[----:B------:R-:W-:-:S06]  /*0b40*/  FSEL R22, RZ, 1, P3 ;  /* 0x3f800000ff167808 */ /* 0x000fcc0001800000 */
[----:B-1----:R-:W1:Y:S01]  /*0b50*/  F2F.F64.F32 R8, R21 ;  /* 0x0000001500087310 */ /* 0x002e620000201800 */
[----:B------:R-:W-:Y:S01]  /*0b60*/  ISETP.NE.AND P3, PT, R5, R24, PT ;  /* 0x000000180500720c */ /* 0x000fe20003f65270 */
[----:B----4-:R-:W-:Y:S01]  /*0b70*/  FADD R19, R22, -R19 ;  /* 0x8000001316137221 */ /* 0x010fe20000000000 */
[----:B------:R-:W-:Y:S01]  /*0b80*/  VIADD R22, R7, 0x4 ;  /* 0x0000000407167836 */ /* 0x000fe20000000000 */
[----:B0-----:R-:W-:Y:S01]  /*0b90*/  DFMA R12, R12, R12, R10 ;  /* 0x0000000c0c0c722b */ /* 0x001fe2000000000a */
[----:B------:R-:W-:-:S03]  /*0ba0*/  FSEL R23, RZ, 1, P3 ;  /* 0x3f800000ff177808 */ /* 0x000fc60001800000 */
[----:B------:R-:W0:Y:S01]  /*0bb0*/  F2F.F64.F32 R10, R19 ;  /* 0x00000013000a7310 */ /* 0x000e220000201800 */
[----:B------:R-:W-:Y:S01]  /*0bc0*/  ISETP.NE.AND P3, PT, R5, R22, PT ;  /* 0x000000160500720c */ /* 0x000fe20003f65270 */
[----:B-----5:R-:W-:Y:S01]  /*0bd0*/  FADD R18, R23, -R18 ;  /* 0x8000001217127221 */ /* 0x020fe20000000000 */
[----:B------:R-:W-:Y:S02]  /*0be0*/  VIADD R22, R7, 0x5 ;  /* 0x0000000507167836 */ /* 0x000fe40000000000 */
[----:B------:R-:W-:Y:S01]  /*0bf0*/  FSEL R20, RZ, 1, P3 ;  /* 0x3f800000ff147808 */ /* 0x000fe20001800000 */
[----:B-1----:R-:W-:Y:S02]  /*0c00*/  DFMA R12, R8, R8, R12 ;  /* 0x00000008080c722b */ /* 0x002fe4000000000c */
[----:B------:R-:W1:Y:S01]  /*0c10*/  F2F.F64.F32 R8, R18 ;  /* 0x0000001200087310 */ /* 0x000e620000201800 */
[----:B------:R-:W-:Y:S01]  /*0c20*/  ISETP.NE.AND P3, PT, R5, R22, PT ;  /* 0x000000160500720c */ /* 0x000fe20003f65270 */
[----:B------:R-:W-:Y:S01]  /*0c30*/  FADD R17, R20, -R17 ;  /* 0x8000001114117221 */ /* 0x000fe20000000000 */
[----:B------:R-:W-:-:S02]  /*0c40*/  VIADD R22, R7, 0x6 ;  /* 0x0000000607167836 */ /* 0x000fc40000000000 */
[----:B------:R-:W-:Y:S01]  /*0c50*/  FSEL R20, RZ, 1, P3 ;  /* 0x3f800000ff147808 */ /* 0x000fe20001800000 */
[----:B0-----:R-:W-:Y:S02]  /*0c60*/  DFMA R12, R10, R10, R12 ;  /* 0x0000000a0a0c722b */ /* 0x001fe4000000000c */
[----:B------:R-:W0:Y:S01]  /*0c70*/  F2F.F64.F32 R10, R17 ;  /* 0x00000011000a7310 */ /* 0x000e220000201800 */
[----:B------:R-:W-:Y:S01]  /*0c80*/  ISETP.NE.AND P3, PT, R5, R22, PT ;  /* 0x000000160500720c */ /* 0x000fe20003f65270 */
[----:B------:R-:W-:Y:S01]  /*0c90*/  FADD R15, R20, -R15 ;  /* 0x8000000f140f7221 */ /* 0x000fe20000000000 */
[----:B------:R-:W-:Y:S02]  /*0ca0*/  VIADD R20, R7, 0x7 ;  /* 0x0000000707147836 */ /* 0x000fe40000000000 */
[----:B------:R-:W-:Y:S01]  /*0cb0*/  FSEL R19, RZ, 1, P3 ;  /* 0x3f800000ff137808 */ /* 0x000fe20001800000 */
[----:B-1----:R-:W-:Y:S02]  /*0cc0*/  DFMA R12, R8, R8, R12 ;  /* 0x00000008080c722b */ /* 0x002fe4000000000c */
[----:B------:R-:W1:Y:S01]  /*0cd0*/  F2F.F64.F32 R8, R15 ;  /* 0x0000000f00087310 */ /* 0x000e620000201800 */
[----:B------:R-:W-:Y:S01]  /*0ce0*/  ISETP.NE.AND P3, PT, R5, R20, PT ;  /* 0x000000140500720c */ /* 0x000fe20003f65270 */
[----:B------:R-:W-:-:S03]  /*0cf0*/  FADD R14, R19, -R14 ;  /* 0x8000000e130e7221 */ /* 0x000fc60000000000 */
[----:B------:R-:W-:Y:S01]  /*0d00*/  FSEL R19, RZ, 1, P3 ;  /* 0x3f800000ff137808 */ /* 0x000fe20001800000 */
[----:B0-----:R-:W-:Y:S02]  /*0d10*/  DFMA R12, R10, R10, R12 ;  /* 0x0000000a0a0c722b */ /* 0x001fe4000000000c */
[----:B------:R-:W0:Y:S02]  /*0d20*/  F2F.F64.F32 R10, R14 ;  /* 0x0000000e000a7310 */ /* 0x000e240000201800 */
[----:B------:R-:W-:-:S04]  /*0d30*/  FADD R16, R19, -R16 ;  /* 0x8000001013107221 */ /* 0x000fc80000000000 */
[----:B-1----:R-:W-:Y:S02]  /*0d40*/  DFMA R12, R8, R8, R12 ;  /* 0x00000008080c722b */ /* 0x002fe4000000000c */
[----:B------:R-:W1:Y:S06]  /*0d50*/  F2F.F64.F32 R8, R16 ;  /* 0x0000001000087310 */ /* 0x000e6c0000201800 */
[----:B0-----:R-:W-:Y:S01]  /*0d60*/  DFMA R10, R10, R10, R12 ;  /* 0x0000000a0a0a722b */ /* 0x001fe2000000000c */
[----:B------:R-:W-:-:S07]  /*0d70*/  VIADD R7, R7, 0x8 ;  /* 0x0000000807077836 */ /* 0x000fce0000000000 */
[----:B-1----:R-:W-:-:S11]  /*0d80*/  DFMA R10, R8, R8, R10 ;  /* 0x00000008080a722b */ /* 0x002fd6000000000a */
.L_x_28:
        /* <DEDUP_REMOVED lines=9> */
[----:B------:R-:W2:Y:S01]  /*0e20*/  LDG.E R12, desc[UR10][R12.64] ;  /* 0x0000000a0c0c7981 */ /* 0x000ea2000c1e1900 */
[----:B-1----:R-:W-:-:S04]  /*0e30*/  LEA R8, P3, R14, R8, 0x2 ;  /* 0x000000080e087211 */ /* 0x002fc800078610ff */
[----:B------:R-:W-:-:S05]  /*0e40*/  LEA.HI.X R9, R14, R9, R15, 0x2, P3 ;  /* 0x000000090e097211 */ /* 0x000fca00018f140f */
[----:B------:R-:W3:Y:S04]  /*0e50*/  LDG.E R17, desc[UR10][R8.64+0x4] ;  /* 0x0000040a08117981 */ /* 0x000ee8000c1e1900 */
[----:B------:R-:W4:Y:S04]  /*0e60*/  LDG.E R20, desc[UR10][R8.64+0x8] ;  /* 0x0000080a08147981 */ /* 0x000f28000c1e1900 */
[----:B------:R0:W5:Y:S01]  /*0e70*/  LDG.E R14, desc[UR10][R8.64+0xc] ;  /* 0x00000c0a080e7981 */ /* 0x000162000c1e1900 */
[----:B------:R-:W-:Y:S01]  /*0e80*/  ISETP.NE.AND P3, PT, R5, R7, PT ;  /* 0x000000070500720c */ /* 0x000fe20003f65270 */
[----:B------:R-:W-:-:S03]  /*0e90*/  VIADD R16, R7, 0x1 ;  /* 0x0000000107107836 */ /* 0x000fc60000000000 */
[----:B------:R-:W-:Y:S02]  /*0ea0*/  FSEL R15, RZ, 1, P3 ;  /* 0x3f800000ff0f7808 */ /* 0x000fe40001800000 */
[----:B------:R-:W-:Y:S01]  /*0eb0*/  ISETP.NE.AND P3, PT, R5, R16, PT ;  /* 0x000000100500720c */ /* 0x000fe20003f65270 */
[----:B------:R-:W-:-:S03]  /*0ec0*/  VIADD R18, R7, 0x2 ;  /* 0x0000000207127836 */ /* 0x000fc60000000000 */
[----:B------:R-:W-:Y:S02]  /*0ed0*/  FSEL R16, RZ, 1, P3 ;  /* 0x3f800000ff107808 */ /* 0x000fe40001800000 */
[----:B------:R-:W-:Y:S01]  /*0ee0*/  ISETP.NE.AND P3, PT, R5, R18, PT ;  /* 0x000000120500720c */ /* 0x000fe20003f65270 */
[C---:B------:R-:W-:Y:S02]  /*0ef0*/  VIADD R18, R7.reuse, 0x3 ;  /* 0x0000000307127836 */ /* 0x040fe40000000000 */
[----:B------:R-:W-:Y:S02]  /*0f00*/  VIADD R7, R7, 0x4 ;  /* 0x0000000407077836 */ /* 0x000fe40000000000 */
[----:B--2---:R-:W-:-:S04]  /*0f10*/  FADD R15, R15, -R12 ;  /* 0x8000000c0f0f7221 */ /* 0x004fc80000000000 */
[----:B------:R-:W1:Y:S01]  /*0f20*/  F2F.F64.F32 R12, R15 ;  /* 0x0000000f000c7310 */ /* 0x000e620000201800 */
[----:B---3--:R-:W-:Y:S01]  /*0f30*/  FADD R16, R16, -R17 ;  /* 0x8000001110107221 */ /* 0x008fe20000000000 */
[----:B------:R-:W-:-:S06]  /*0f40*/  FSEL R17, RZ, 1, P3 ;  /* 0x3f800000ff117808 */ /* 0x000fcc0001800000 */
[----:B0-----:R-:W0:Y:S01]  /*0f50*/  F2F.F64.F32 R8, R16 ;  /* 0x0000001000087310 */ /* 0x001e220000201800 */
[----:B------:R-:W-:Y:S01]  /*0f60*/  ISETP.NE.AND P3, PT, R5, R18, PT ;  /* 0x000000120500720c */ /* 0x000fe20003f65270 */
[----:B----4-:R-:W-:Y:S01]  /*0f70*/  FADD R17, R17, -R20 ;  /* 0x8000001411117221 */ /* 0x010fe20000000000 */
[----:B-1----:R-:W-:Y:S02]  /*0f80*/  DFMA R12, R12, R12, R10 ;  /* 0x0000000c0c0c722b */ /* 0x002fe4000000000a */
[----:B------:R-:W-:-:S03]  /*0f90*/  FSEL R19, RZ, 1, P3 ;  /* 0x3f800000ff137808 */ /* 0x000fc60001800000 */
[----:B------:R-:W1:Y:S02]  /*0fa0*/  F2F.F64.F32 R10, R17 ;  /* 0x00000011000a7310 */ /* 0x000e640000201800 */
[----:B-----5:R-:W-:Y:S01]  /*0fb0*/  FADD R14, R19, -R14 ;  /* 0x8000000e130e7221 */ /* 0x020fe20000000000 */
[----:B0-----:R-:W-:-:S05]  /*0fc0*/  DFMA R12, R8, R8, R12 ;  /* 0x00000008080c722b */ /* 0x001fca000000000c */
[----:B------:R-:W0:Y:S03]  /*0fd0*/  F2F.F64.F32 R8, R14 ;  /* 0x0000000e00087310 */ /* 0x000e260000201800 */
[----:B-1----:R-:W-:-:S08]  /*0fe0*/  DFMA R10, R10, R10, R12 ;  /* 0x0000000a0a0a722b */ /* 0x002fd0000000000c */
[----:B0-----:R-:W-:-:S11]  /*0ff0*/  DFMA R10, R8, R8, R10 ;  /* 0x00000008080a722b */ /* 0x001fd6000000000a */
.L_x_29:
[----:B------:R-:W-:Y:S05]  /*1000*/  @!P2 BRA `(.L_x_27) ;  /* 0x00000000007ca947 */ /* 0x000fea0003800000 */
[----:B------:R-:W0:Y:S01]  /*1010*/  LDC.64 R8, c[0x0][0x380] ;  /* 0x0000e000ff087b82 */ /* 0x000e220000000a00 */
[----:B------:R-:W-:-:S04]  /*1020*/  IMAD.IADD R13, R6, 0x1, R7 ;  /* 0x00000001060d7824 */ /* 0x000fc800078e0207 */
[----:B0-----:R-:W-:-:S06]  /*1030*/  IMAD.WIDE.U32 R8, R13, 0x4, R8 ;  /* 0x000000040d087825 */ /* 0x001fcc00078e0008 */
[----:B------:R-:W2:Y:S01]  /*1040*/  LDG.E R9, desc[UR10][R8.64] ;  /* 0x0000000a08097981 */ /* 0x000ea2000c1e1900 */
[----:B------:R-:W-:-:S04]  /*1050*/  ISETP.NE.AND P2, PT, R5, R7, PT ;  /* 0x000000070500720c */ /* 0x000fc80003f45270 */
[----:B------:R-:W-:Y:S02]  /*1060*/  FSEL R12, RZ, 1, P2 ;  /* 0x3f800000ff0c7808 */ /* 0x000fe40001000000 */
[----:B------:R-:W-:-:S03]  /*1070*/  ISETP.NE.AND P2, PT, R4, 0x1, PT ;  /* 0x000000010400780c */ /* 0x000fc60003f45270 */
[----:B--2---:R-:W-:-:S06]  /*1080*/  FADD R12, R12, -R9 ;  /* 0x800000090c0c7221 */ /* 0x004fcc0000000000 */
[----:B------:R-:W0:Y:S02]  /*1090*/  F2F.F64.F32 R12, R12 ;  /* 0x0000000c000c7310 */ /* 0x000e240000201800 */
[----:B0-----:R-:W-:Y:S02]  /*10a0*/  DFMA R10, R12, R12, R10 ;  /* 0x0000000c0c0a722b */ /* 0x001fe4000000000a */
[----:B------:R-:W-:Y:S09]  /*10b0*/  @!P2 BRA `(.L_x_27) ;  /* 0x000000000050a947 */ /* 0x000ff20003800000 */
[----:B------:R-:W0:Y:S01]  /*10c0*/  LDC.64 R12, c[0x0][0x380] ;  /* 0x0000e000ff0c7b82 */ /* 0x000e220000000a00 */
[----:B------:R-:W-:-:S05]  /*10d0*/  IADD3 R6, P2, PT, R6, R7, RZ ;  /* 0x0000000706067210 */ /* 0x000fca0007f5e0ff */
[----:B------:R-:W-:Y:S01]  /*10e0*/  IMAD.X R8, RZ, RZ, RZ, P2 ;  /* 0x000000ffff087224 */ /* 0x000fe200010e06ff */
[----:B0-----:R-:W-:-:S04]  /*10f0*/  LEA R12, P2, R6, R12, 0x2 ;  /* 0x0000000c060c7211 */ /* 0x001fc800078410ff */
[----:B------:R-:W-:Y:S02]  /*1100*/  LEA.HI.X R13, R6, R13, R8, 0x2, P2 ;  /* 0x0000000d060d7211 */ /* 0x000fe400010f1408 */
[----:B------:R-:W-:-:S03]  /*1110*/  ISETP.NE.AND P2, PT, R4, 0x2, PT ;  /* 0x000000020400780c */ /* 0x000fc60003f45270 */
[----:B------:R-:W2:Y:S10]  /*1120*/  LDG.E R9, desc[UR10][R12.64+0x4] ;  /* 0x0000040a0c097981 */ /* 0x000eb4000c1e1900 */
[----:B------:R-:W3:Y:S01]  /*1130*/  @P2 LDG.E R15, desc[UR10][R12.64+0x8] ;  /* 0x0000080a0c0f2981 */ /* 0x000ee2000c1e1900 */
[----:B------:R-:W-:-:S02]  /*1140*/  VIADD R6, R7, 0x1 ;  /* 0x0000000107067836 */ /* 0x000fc40000000000 */
[----:B------:R-:W-:-:S03]  /*1150*/  @P2 VIADD R8, R7, 0x2 ;  /* 0x0000000207082836 */ /* 0x000fc60000000000 */
[----:B------:R-:W-:-:S04]  /*1160*/  ISETP.NE.AND P3, PT, R5, R6, PT ;  /* 0x000000060500720c */ /* 0x000fc80003f65270 */
[----:B------:R-:W-:Y:S02]  /*1170*/  FSEL R6, RZ, 1, P3 ;  /* 0x3f800000ff067808 */ /* 0x000fe40001800000 */
[----:B------:R-:W-:-:S04]  /*1180*/  @P2 ISETP.NE.AND P3, PT, R5, R8, PT ;  /* 0x000000080500220c */ /* 0x000fc80003f65270 */
[----:B------:R-:W-:Y:S01]  /*1190*/  @P2 FSEL R8, RZ, 1, P3 ;  /* 0x3f800000ff082808 */ /* 0x000fe20001800000 */
[----:B--2---:R-:W-:-:S06]  /*11a0*/  FADD R6, R6, -R9 ;  /* 0x8000000906067221 */ /* 0x004fcc0000000000 */
[----:B------:R-:W0:Y:S01]  /*11b0*/  F2F.F64.F32 R6, R6 ;  /* 0x0000000600067310 */ /* 0x000e220000201800 */
[----:B---3--:R-:W-:-:S07]  /*11c0*/  @P2 FADD R8, R8, -R15 ;  /* 0x8000000f08082221 */ /* 0x008fce0000000000 */
[----:B------:R-:W1:Y:S01]  /*11d0*/  @P2 F2F.F64.F32 R8, R8 ;  /* 0x0000000800082310 */ /* 0x000e620000201800 */
[----:B0-----:R-:W-:-:S08]  /*11e0*/  DFMA R10, R6, R6, R10 ;  /* 0x00000006060a722b */ /* 0x001fd0000000000a */
[----:B-1----:R-:W-:-:S11]  /*11f0*/  @P2 DFMA R10, R8, R8, R10 ;  /* 0x00000008080a222b */ /* 0x002fd6000000000a */
.L_x_27:
[----:B------:R-:W-:-:S05]  /*1200*/  VIADD R5, R5, 0x1 ;  /* 0x0000000105057836 */ /* 0x000fca0000000000 */
[----:B------:R-:W-:-:S13]  /*1210*/  ISETP.NE.AND P2, PT, R5, UR9, PT ;  /* 0x0000000905007c0c */ /* 0x000fda000bf45270 */
[----:B------:R-:W-:Y:S05]  /*1220*/  @P2 BRA `(.L_x_30) ;  /* 0xffffffec00c02947 */ /* 0x000fea000383ffff */
.L_x_24:
        /* <DEDUP_REMOVED lines=19> */
[----:B------:R-:W-:Y:S05]  /*1360*/  CALL.REL.NOINC `($__internal_1_$__cuda_sm20_dsqrt_rn_f64_mediumpath_v1) ;  /* 0x00000000000c7944 */ /* 0x000fea0003c00000 */
.L_x_31:
[----:B------:R-:W0:Y:S02]  /*1370*/  LDC.64 R2, c[0x4][RZ] ;  /* 0x01000000ff027b82 */ /* 0x000e240000000a00 */
[----:B0-----:R-:W-:Y:S01]  /*1380*/  STG.E.64 desc[UR10][R2.64], R4 ;  /* 0x0000000402007986 */ /* 0x001fe2000c101b0a */
[----:B------:R-:W-:Y:S05]  /*1390*/  EXIT ;  /* 0x000000000000794d */ /* 0x000fea0003800000 */
        .weak           $__internal_1_$__cuda_sm20_dsqrt_rn_f64_mediumpath_v1
        .type           $__internal_1_$__cuda_sm20_dsqrt_rn_f64_mediumpath_v1,@function
        .size           $__internal_1_$__cuda_sm20_dsqrt_rn_f64_mediumpath_v1,(.L_x_88 - $__internal_1_$__cuda_sm20_dsqrt_rn_f64_mediumpath_v1)
$__internal_1_$__cuda_sm20_dsqrt_rn_f64_mediumpath_v1:
        /* <DEDUP_REMOVED lines=13> */
.L_x_32:
        /* <DEDUP_REMOVED lines=24> */
.L_x_34:
[----:B------:R-:W-:-:S11]  /*15f0*/  DADD R2, R4, R4 ;  /* 0x0000000004027229 */ /* 0x000fd60000000004 */
.L_x_33:
[----:B------:R-:W-:Y:S02]  /*1600*/  IMAD.MOV.U32 R4, RZ, RZ, R2 ;  /* 0x000000ffff047224 */ /* 0x000fe400078e0002 */
[----:B------:R-:W-:Y:S02]  /*1610*/  IMAD.MOV.U32 R5, RZ, RZ, R3 ;  /* 0x000000ffff057224 */ /* 0x000fe400078e0003 */
[----:B------:R-:W-:Y:S02]  /*1620*/  IMAD.MOV.U32 R2, RZ, RZ, R0 ;  /* 0x000000ffff027224 */ /* 0x000fe400078e0000 */
[----:B------:R-:W-:-:S04]  /*1630*/  IMAD.MOV.U32 R3, RZ, RZ, 0x0 ;  /* 0x00000000ff037424 */ /* 0x000fc800078e00ff */
[----:B------:R-:W-:Y:S05]  /*1640*/  RET.REL.NODEC R2 `(_Z18kern32NormSubFromIPfi) ;  /* 0xffffffe8026c7950 */ /* 0x000fea0003c3ffff */
.L_x_35:
        /* <DEDUP_REMOVED lines=11> */
.L_x_88:


//--------------------- .text._Z10kern64NormPKdl  --------------------------
	.section	.text._Z10kern64NormPKdl,"ax",@progbits
	.align	128
.text._Z10kern64NormPKdl:
        .type           _Z10kern64NormPKdl,@function
        .size           _Z10kern64NormPKdl,(.L_x_90 - _Z10kern64NormPKdl)
        .other          _Z10kern64NormPKdl,@"STO_CUDA_ENTRY STV_DEFAULT"
_Z10kern64NormPKdl:
[----:B------:R-:W-:Y:S08]  /*0000*/  LDC R1, c[0x0][0x37c] ;  /* 0x0000df00ff017b82 */ /* 0x000ff00000000800 */
[----:B------:R-:W0:Y:S01]  /*0010*/  LDC.64 R4, c[0x0][0x388] ;  /* 0x0000e200ff047b82 */ /* 0x000e220000000a00 */
[----:B------:R-:W1:Y:S01]  /*0020*/  LDCU.64 UR6, c[0x0][0x358] ;  /* 0x00006b00ff0677ac */ /* 0x000e620008000a00 */
[----:B------:R-:W-:-:S02]  /*0030*/  CS2R R8, SRZ ;  /* 0x0000000000087805 */ /* 0x000fc4000001ff00 */
[----:B0-----:R-:W-:-:S04]  /*0040*/  ISETP.GE.U32.AND P0, PT, R4, 0x1, PT ;  /* 0x000000010400780c */ /* 0x001fc80003f06070 */
[----:B------:R-:W-:-:S13]  /*0050*/  ISETP.GE.AND.EX P0, PT, R5, RZ, PT, P0 ;  /* 0x000000ff0500720c */ /* 0x000fda0003f06300 */
[----:B-1----:R-:W-:Y:S05]  /*0060*/  @!P0 BRA `(.L_x_36) ;  /* 0x0000000400e08947 */ /* 0x002fea0003800000 */
[C---:B------:R-:W-:Y:S02]  /*0070*/  ISETP.GE.U32.AND P1, PT, R4.reuse, 0x10, PT ;  /* 0x000000100400780c */ /* 0x040fe40003f26070 */
[----:B------:R-:W-:Y:S02]  /*0080*/  CS2R R2, SRZ ;  /* 0x0000000000027805 */ /* 0x000fe4000001ff00 */
[----:B------:R-:W-:Y:S02]  /*0090*/  LOP3.LUT R0, R4, 0xf, RZ, 0xc0, !PT ;  /* 0x0000000f04007812 */ /* 0x000fe400078ec0ff */
[----:B------:R-:W-:Y:S02]  /*00a0*/  CS2R R8, SRZ ;  /* 0x0000000000087805 */ /* 0x000fe4000001ff00 */
[----:B------:R-:W-:Y:S02]  /*00b0*/  ISETP.GE.U32.AND.EX P1, PT, R5, RZ, PT, P1 ;  /* 0x000000ff0500720c */ /* 0x000fe40003f26110 */
[----:B------:R-:W-:-:S04]  /*00c0*/  ISETP.NE.U32.AND P0, PT, R0, RZ, PT ;  /* 0x000000ff0000720c */ /* 0x000fc80003f05070 */
[----:B------:R-:W-:-:S07]  /*00d0*/  ISETP.NE.AND.EX P0, PT, RZ, RZ, PT, P0 ;  /* 0x000000ffff00720c */ /* 0x000fce0003f05300 */
[----:B------:R-:W-:Y:S06]  /*00e0*/  @!P1 BRA `(.L_x_37) ;  /* 0x0000000000c49947 */ /* 0x000fec0003800000 */
[----:B------:R-:W0:Y:S01]  /*00f0*/  LDCU.64 UR4, c[0x0][0x380] ;  /* 0x00007000ff0477ac */ /* 0x000e220008000a00 */
[----:B------:R-:W-:Y:S02]  /*0100*/  LOP3.LUT R3, R5, 0x7fffffff, RZ, 0xc0, !PT ;  /* 0x7fffffff05037812 */ /* 0x000fe400078ec0ff */
[----:B------:R-:W-:Y:S02]  /*0110*/  CS2R R8, SRZ ;  /* 0x0000000000087805 */ /* 0x000fe4000001ff00 */
[----:B------:R-:W-:Y:S01]  /*0120*/  LOP3.LUT R2, R4, 0xfffffff0, RZ, 0xc0, !PT ;  /* 0xfffffff004027812 */ /* 0x000fe200078ec0ff */
[----:B------:R-:W-:-:S04]  /*0130*/  IMAD.MOV.U32 R26, RZ, RZ, R3 ;  /* 0x000000ffff1a7224 */ /* 0x000fc800078e0003 */
[----:B------:R-:W-:Y:S01]  /*0140*/  IMAD.MOV.U32 R5, RZ, RZ, R2 ;  /* 0x000000ffff057224 */ /* 0x000fe200078e0002 */
[----:B0-----:R-:W-:-:S04]  /*0150*/  UIADD3 UR4, UP0, UPT, UR4, 0x40, URZ ;  /* 0x0000004004047890 */ /* 0x001fc8000ff1e0ff */
[----:B------:R-:W-:Y:S02]  /*0160*/  UIADD3.X UR5, UPT, UPT, URZ, UR5, URZ, UP0, !UPT ;  /* 0x00000005ff057290 */ /* 0x000fe400087fe4ff */
[----:B------:R-:W-:-:S04]  /*0170*/  IMAD.U32 R6, RZ, RZ, UR4 ;  /* 0x00000004ff067e24 */ /* 0x000fc8000f8e00ff */
[----:B------:R-:W-:-:S07]  /*0180*/  IMAD.U32 R7, RZ, RZ, UR5 ;  /* 0x00000005ff077e24 */ /* 0x000fce000f8e00ff */
.L_x_38:
[----:B------:R-:W2:Y:S04]  /*0190*/  LDG.E.64 R10, desc[UR6][R6.64+-0x40] ;  /* 0xffffc006060a7981 */ /* 0x000ea8000c1e1b00 */
[----:B------:R-:W3:Y:S04]  /*01a0*/  LDG.E.64 R12, desc[UR6][R6.64+-0x38] ;  /* 0xffffc806060c7981 */ /* 0x000ee8000c1e1b00 */
[----:B------:R-:W4:Y:S04]  /*01b0*/  LDG.E.64 R14, desc[UR6][R6.64+-0x30] ;  /* 0xffffd006060e7981 */ /* 0x000f28000c1e1b00 */
[----:B------:R-:W5:Y:S04]  /*01c0*/  LDG.E.64 R16, desc[UR6][R6.64+-0x28] ;  /* 0xffffd80606107981 */ /* 0x000f68000c1e1b00 */
[----:B------:R-:W5:Y:S04]  /*01d0*/  LDG.E.64 R18, desc[UR6][R6.64+-0x20] ;  /* 0xffffe00606127981 */ /* 0x000f68000c1e1b00 */
[----:B------:R-:W5:Y:S04]  /*01e0*/  LDG.E.64 R20, desc[UR6][R6.64+-0x18] ;  /* 0xffffe80606147981 */ /* 0x000f68000c1e1b00 */
[----:B------:R-:W5:Y:S04]  /*01f0*/  LDG.E.64 R24, desc[UR6][R6.64+-0x10] ;  /* 0xfffff00606187981 */ /* 0x000f68000c1e1b00 */
[----:B------:R-:W5:Y:S01]  /*0200*/  LDG.E.64 R22, desc[UR6][R6.64+-0x8] ;  /* 0xfffff80606167981 */ /* 0x000f62000c1e1b00 */
[----:B--2---:R-:W-:-:S03]  /*0210*/  DFMA R10, R10, R10, R8 ;  /* 0x0000000a0a0a722b */ /* 0x004fc60000000008 */
[----:B------:R-:W2:Y:S05]  /*0220*/  LDG.E.64 R8, desc[UR6][R6.64] ;  /* 0x0000000606087981 */ /* 0x000eaa000c1e1b00 */
[----:B---3--:R-:W-:Y:S02]  /*0230*/  DFMA R12, R12, R12, R10 ;  /* 0x0000000c0c0c722b */ /* 0x008fe4000000000a */
[----:B------:R-:W3:Y:S06]  /*0240*/  LDG.E.64 R10, desc[UR6][R6.64+0x8] ;  /* 0x00000806060a7981 */ /* 0x000eec000c1e1b00 */
[----:B----4-:R-:W-:-:S02]  /*0250*/  DFMA R14, R14, R14, R12 ;  /* 0x0000000e0e0e722b */ /* 0x010fc4000000000c */
[----:B------:R-:W4:Y:S06]  /*0260*/  LDG.E.64 R12, desc[UR6][R6.64+0x10] ;  /* 0x00001006060c7981 */ /* 0x000f2c000c1e1b00 */
[----:B-----5:R-:W-:Y:S02]  /*0270*/  DFMA R16, R16, R16, R14 ;  /* 0x000000101010722b */ /* 0x020fe4000000000e */
[----:B------:R-:W5:Y:S06]  /*0280*/  LDG.E.64 R14, desc[UR6][R6.64+0x18] ;  /* 0x00001806060e7981 */ /* 0x000f6c000c1e1b00 */
[----:B------:R-:W-:-:S02]  /*0290*/  DFMA R18, R18, R18, R16 ;  /* 0x000000121212722b */ /* 0x000fc40000000010 */
[----:B------:R-:W5:Y:S06]  /*02a0*/  LDG.E.64 R16, desc[UR6][R6.64+0x20] ;  /* 0x0000200606107981 */ /* 0x000f6c000c1e1b00 */
[----:B------:R-:W-:Y:S02]  /*02b0*/  DFMA R20, R20, R20, R18 ;  /* 0x000000141414722b */ /* 0x000fe40000000012 */
[----:B------:R-:W5:Y:S06]  /*02c0*/  LDG.E.64 R18, desc[UR6][R6.64+0x28] ;  /* 0x0000280606127981 */ /* 0x000f6c000c1e1b00 */
[----:B------:R-:W-:-:S02]  /*02d0*/  DFMA R24, R24, R24, R20 ;  /* 0x000000181818722b */ /* 0x000fc40000000014 */
[----:B------:R-:W5:Y:S06]  /*02e0*/  LDG.E.64 R20, desc[UR6][R6.64+0x30] ;  /* 0x0000300606147981 */ /* 0x000f6c000c1e1b00 */
[----:B------:R-:W-:Y:S02]  /*02f0*/  DFMA R22, R22, R22, R24 ;  /* 0x000000161616722b */ /* 0x000fe40000000018 */
[----:B------:R0:W5:Y:S01]  /*0300*/  LDG.E.64 R24, desc[UR6][R6.64+0x38] ;  /* 0x0000380606187981 */ /* 0x000162000c1e1b00 */
[----:B------:R-:W-:-:S04]  /*0310*/  IADD3 R5, P1, PT, R5, -0x10, RZ ;  /* 0xfffffff005057810 */ /* 0x000fc80007f3e0ff */
[----:B------:R-:W-:Y:S02]  /*0320*/  IADD3.X R26, PT, PT, R26, -0x1, RZ, P1, !PT ;  /* 0xffffffff1a1a7810 */ /* 0x000fe40000ffe4ff */
[----:B------:R-:W-:Y:S02]  /*0330*/  ISETP.NE.U32.AND P1, PT, R5, RZ, PT ;  /* 0x000000ff0500720c */ /* 0x000fe40003f25070 */
[----:B0-----:R-:W-:Y:S02]  /*0340*/  IADD3 R6, P2, PT, R6, 0x80, RZ ;  /* 0x0000008006067810 */ /* 0x001fe40007f5e0ff */
[----:B------:R-:W-:-:S03]  /*0350*/  ISETP.NE.AND.EX P1, PT, R26, RZ, PT, P1 ;  /* 0x000000ff1a00720c */ /* 0x000fc60003f25310 */
[----:B------:R-:W-:Y:S01]  /*0360*/  IMAD.X R7, RZ, RZ, R7, P2 ;  /* 0x000000ffff077224 */ /* 0x000fe200010e0607 */
[----:B--2---:R-:W-:-:S08]  /*0370*/  DFMA R22, R8, R8, R22 ;  /* 0x000000080816722b */ /* 0x004fd00000000016 */
[----:B---3--:R-:W-:-:S08]  /*0380*/  DFMA R22, R10, R10, R22 ;  /* 0x0000000a0a16722b */ /* 0x008fd00000000016 */
[----:B----4-:R-:W-:-:S08]  /*0390*/  DFMA R22, R12, R12, R22 ;  /* 0x0000000c0c16722b */ /* 0x010fd00000000016 */
[----:B-----5:R-:W-:-:S08]  /*03a0*/  DFMA R22, R14, R14, R22 ;  /* 0x0000000e0e16722b */ /* 0x020fd00000000016 */
[----:B------:R-:W-:-:S08]  /*03b0*/  DFMA R22, R16, R16, R22 ;  /* 0x000000101016722b */ /* 0x000fd00000000016 */
[----:B------:R-:W-:-:S08]  /*03c0*/  DFMA R22, R18, R18, R22 ;  /* 0x000000121216722b */ /* 0x000fd00000000016 */
[----:B------:R-:W-:-:S08]  /*03d0*/  DFMA R22, R20, R20, R22 ;  /* 0x000000141416722b */ /* 0x000fd00000000016 */
[----:B------:R-:W-:Y:S01]  /*03e0*/  DFMA R8, R24, R24, R22 ;  /* 0x000000181808722b */ /* 0x000fe20000000016 */
[----:B------:R-:W-:Y:S10]  /*03f0*/  @P1 BRA `(.L_x_38) ;  /* 0xfffffffc00641947 */ /* 0x000ff4000383ffff */
.L_x_37:
[----:B------:R-:W-:Y:S05]  /*0400*/  @!P0 BRA `(.L_x_36) ;  /* 0x0000000000f88947 */ /* 0x000fea0003800000 */
[----:B------:R-:W-:Y:S02]  /*0410*/  ISETP.GE.U32.AND P1, PT, R0, 0x8, PT ;  /* 0x000000080000780c */ /* 0x000fe40003f26070 */
[----:B------:R-:W-:Y:S02]  /*0420*/  LOP3.LUT R5, R4, 0x7, RZ, 0xc0, !PT ;  /* 0x0000000704057812 */ /* 0x000fe400078ec0ff */
[----:B------:R-:W-:Y:S02]  /*0430*/  ISETP.GE.U32.AND.EX P1, PT, RZ, RZ, PT, P1 ;  /* 0x000000ffff00720c */ /* 0x000fe40003f26110 */
[----:B------:R-:W-:-:S04]  /*0440*/  ISETP.NE.U32.AND P0, PT, R5, RZ, PT ;  /* 0x000000ff0500720c */ /* 0x000fc80003f05070 */
[----:B------:R-:W-:-:S07]  /*0450*/  ISETP.NE.AND.EX P0, PT, RZ, RZ, PT, P0 ;  /* 0x000000ffff00720c */ /* 0x000fce0003f05300 */
[----:B------:R-:W-:Y:S06]  /*0460*/  @!P1 BRA `(.L_x_39) ;  /* 0x0000000000549947 */ /* 0x000fec0003800000 */
[----:B------:R-:W0:Y:S02]  /*0470*/  LDC.64 R22, c[0x0][0x380] ;  /* 0x0000e000ff167b82 */ /* 0x000e240000000a00 */
[----:B0-----:R-:W-:-:S04]  /*0480*/  LEA R22, P1, R2, R22, 0x3 ;  /* 0x0000001602167211 */ /* 0x001fc800078218ff */
[----:B------:R-:W-:-:S05]  /*0490*/  LEA.HI.X R23, R2, R23, R3, 0x3, P1 ;  /* 0x0000001702177211 */ /* 0x000fca00008f1c03 */
        /* <DEDUP_REMOVED lines=8> */
[----:B------:R-:W-:-:S05]  /*0520*/  IADD3 R2, P1, PT, R2, 0x8, RZ ;  /* 0x0000000802027810 */ /* 0x000fca0007f3e0ff */
        /* <DEDUP_REMOVED lines=8> */
[----:B------:R-:W-:-:S11]  /*05b0*/  DFMA R8, R20, R20, R8 ;  /* 0x000000141408722b */ /* 0x000fd60000000008 */
.L_x_39:
[----:B------:R-:W-:Y:S05]  /*05c0*/  @!P0 BRA `(.L_x_36) ;  /* 0x0000000000888947 */ /* 0x000fea0003800000 */
[----:B------:R-:W-:-:S04]  /*05d0*/  ISETP.GE.U32.AND P0, PT, R5, 0x4, PT ;  /* 0x000000040500780c */ /* 0x000fc80003f06070 */
[----:B------:R-:W-:-:S13]  /*05e0*/  ISETP.GE.U32.AND.EX P0, PT, RZ, RZ, PT, P0 ;  /* 0x000000ffff00720c */ /* 0x000fda0003f06100 */
[----:B------:R-:W0:Y:S02]  /*05f0*/  @P0 LDC.64 R6, c[0x0][0x380] ;  /* 0x0000e000ff060b82 */ /* 0x000e240000000a00 */
[----:B0-----:R-:W-:-:S04]  /*0600*/  @P0 LEA R6, P1, R2, R6, 0x3 ;  /* 0x0000000602060211 */ /* 0x001fc800078218ff */
[----:B------:R-:W-:-:S05]  /*0610*/  @P0 LEA.HI.X R7, R2, R7, R3, 0x3, P1 ;  /* 0x0000000702070211 */ /* 0x000fca00008f1c03 */
[----:B------:R-:W2:Y:S04]  /*0620*/  @P0 LDG.E.64 R10, desc[UR6][R6.64] ;  /* 0x00000006060a0981 */ /* 0x000ea8000c1e1b00 */
[----:B------:R-:W3:Y:S04]  /*0630*/  @P0 LDG.E.64 R12, desc[UR6][R6.64+0x8] ;  /* 0x00000806060c0981 */ /* 0x000ee8000c1e1b00 */
[----:B------:R-:W4:Y:S04]  /*0640*/  @P0 LDG.E.64 R14, desc[UR6][R6.64+0x10] ;  /* 0x00001006060e0981 */ /* 0x000f28000c1e1b00 */
[----:B------:R-:W5:Y:S01]  /*0650*/  @P0 LDG.E.64 R16, desc[UR6][R6.64+0x18] ;  /* 0x0000180606100981 */ /* 0x000f62000c1e1b00 */
[----:B------:R-:W-:-:S02]  /*0660*/  LOP3.LUT R4, R4, 0x3, RZ, 0xc0, !PT ;  /* 0x0000000304047812 */ /* 0x000fc400078ec0ff */
[----:B------:R-:W-:Y:S02]  /*0670*/  @P0 IADD3 R2, P2, PT, R2, 0x4, RZ ;  /* 0x0000000402020810 */ /* 0x000fe40007f5e0ff */
[----:B------:R-:W-:-:S03]  /*0680*/  ISETP.NE.U32.AND P1, PT, R4, RZ, PT ;  /* 0x000000ff0400720c */ /* 0x000fc60003f25070 */
[----:B------:R-:W-:Y:S01]  /*0690*/  @P0 IMAD.X R3, RZ, RZ, R3, P2 ;  /* 0x000000ffff030224 */ /* 0x000fe200010e0603 */
[----:B--2---:R-:W-:-:S08]  /*06a0*/  @P0 DFMA R10, R10, R10, R8 ;  /* 0x0000000a0a0a022b */ /* 0x004fd00000000008 */
[----:B---3--:R-:W-:Y:S01]  /*06b0*/  @P0 DFMA R10, R12, R12, R10 ;  /* 0x0000000c0c0a022b */ /* 0x008fe2000000000a */
[----:B------:R-:W-:-:S05]  /*06c0*/  IMAD.MOV.U32 R12, RZ, RZ, RZ ;  /* 0x000000ffff0c7224 */ /* 0x000fca00078e00ff */
[----:B------:R-:W-:Y:S02]  /*06d0*/  ISETP.NE.AND.EX P1, PT, R12, RZ, PT, P1 ;  /* 0x000000ff0c00720c */ /* 0x000fe40003f25310 */
[----:B----4-:R-:W-:-:S08]  /*06e0*/  @P0 DFMA R10, R14, R14, R10 ;  /* 0x0000000e0e0a022b */ /* 0x010fd0000000000a */
[----:B-----5:R-:W-:-:S03]  /*06f0*/  @P0 DFMA R8, R16, R16, R10 ;  /* 0x000000101008022b */ /* 0x020fc6000000000a */
[----:B------:R-:W-:Y:S08]  /*0700*/  @!P1 BRA `(.L_x_36) ;  /* 0x0000000000389947 */ /* 0x000ff00003800000 */
[----:B------:R-:W0:Y:S02]  /*0710*/  LDC.64 R6, c[0x0][0x380] ;  /* 0x0000e000ff067b82 */ /* 0x000e240000000a00 */
[----:B0-----:R-:W-:-:S04]  /*0720*/  LEA R0, P0, R2, R6, 0x3 ;  /* 0x0000000602007211 */ /* 0x001fc800078018ff */
[----:B------:R-:W-:-:S09]  /*0730*/  LEA.HI.X R5, R2, R7, R3, 0x3, P0 ;  /* 0x0000000702057211 */ /* 0x000fd200000f1c03 */
.L_x_40:
[----:B------:R-:W-:Y:S02]  /*0740*/  IMAD.MOV.U32 R2, RZ, RZ, R0 ;  /* 0x000000ffff027224 */ /* 0x000fe400078e0000 */
[----:B------:R-:W-:-:S06]  /*0750*/  IMAD.MOV.U32 R3, RZ, RZ, R5 ;  /* 0x000000ffff037224 */ /* 0x000fcc00078e0005 */
[----:B------:R-:W2:Y:S01]  /*0760*/  LDG.E.64 R2, desc[UR6][R2.64] ;  /* 0x0000000602027981 */ /* 0x000ea2000c1e1b00 */
[----:B------:R-:W-:Y:S02]  /*0770*/  IADD3 R4, P0, PT, R4, -0x1, RZ ;  /* 0xffffffff04047810 */ /* 0x000fe40007f1e0ff */
[----:B------:R-:W-:Y:S02]  /*0780*/  IADD3 R0, P1, PT, R0, 0x8, RZ ;  /* 0x0000000800007810 */ /* 0x000fe40007f3e0ff */
[----:B------:R-:W-:Y:S02]  /*0790*/  IADD3.X R12, PT, PT, R12, -0x1, RZ, P0, !PT ;  /* 0xffffffff0c0c7810 */ /* 0x000fe400007fe4ff */
[----:B------:R-:W-:Y:S01]  /*07a0*/  ISETP.NE.U32.AND P0, PT, R4, RZ, PT ;  /* 0x000000ff0400720c */ /* 0x000fe20003f05070 */
[----:B------:R-:W-:-:S03]  /*07b0*/  IMAD.X R5, RZ, RZ, R5, P1 ;  /* 0x000000ffff057224 */ /* 0x000fc600008e0605 */
[----:B------:R-:W-:Y:S01]  /*07c0*/  ISETP.NE.AND.EX P0, PT, R12, RZ, PT, P0 ;  /* 0x000000ff0c00720c */ /* 0x000fe20003f05300 */
[----:B--2---:R-:W-:-:S12]  /*07d0*/  DFMA R8, R2, R2, R8 ;  /* 0x000000020208722b */ /* 0x004fd80000000008 */
[----:B------:R-:W-:Y:S05]  /*07e0*/  @P0 BRA `(.L_x_40) ;  /* 0xfffffffc00d40947 */ /* 0x000fea000383ffff */
.L_x_36:
        /* <DEDUP_REMOVED lines=19> */
[----:B------:R-:W-:Y:S05]  /*0920*/  CALL.REL.NOINC `($__internal_2_$__cuda_sm20_dsqrt_rn_f64_mediumpath_v1) ;  /* 0x00000000000c7944 */ /* 0x000fea0003c00000 */
.L_x_41:
[----:B------:R-:W0:Y:S02]  /*0930*/  LDC.64 R2, c[0x4][RZ] ;  /* 0x01000000ff027b82 */ /* 0x000e240000000a00 */
[----:B0-----:R-:W-:Y:S01]  /*0940*/  STG.E.64 desc[UR6][R2.64], R4 ;  /* 0x0000000402007986 */ /* 0x001fe2000c101b06 */
[----:B------:R-:W-:Y:S05]  /*0950*/  EXIT ;  /* 0x000000000000794d */ /* 0x000fea0003800000 */
        .weak           $__internal_2_$__cuda_sm20_dsqrt_rn_f64_mediumpath_v1
        .type           $__internal_2_$__cuda_sm20_dsqrt_rn_f64_mediumpath_v1,@function
        .size           $__internal_2_$__cuda_sm20_dsqrt_rn_f64_mediumpath_v1,(.L_x_90 - $__internal_2_$__cuda_sm20_dsqrt_rn_f64_mediumpath_v1)
$__internal_2_$__cuda_sm20_dsqrt_rn_f64_mediumpath_v1:
        /* <DEDUP_REMOVED lines=13> */
.L_x_42:
        /* <DEDUP_REMOVED lines=24> */
.L_x_44:
[----:B------:R-:W-:-:S11]  /*0bb0*/  DADD R2, R4, R4 ;  /* 0x0000000004027229 */ /* 0x000fd60000000004 */
.L_x_43:
[----:B------:R-:W-:Y:S02]  /*0bc0*/  IMAD.MOV.U32 R4, RZ, RZ, R2 ;  /* 0x000000ffff047224 */ /* 0x000fe400078e0002 */
[----:B------:R-:W-:Y:S02]  /*0bd0*/  IMAD.MOV.U32 R5, RZ, RZ, R3 ;  /* 0x000000ffff057224 */ /* 0x000fe400078e0003 */
[----:B------:R-:W-:Y:S02]  /*0be0*/  IMAD.MOV.U32 R2, RZ, RZ, R0 ;  /* 0x000000ffff027224 */ /* 0x000fe400078e0000 */
[----:B------:R-:W-:-:S04]  /*0bf0*/  IMAD.MOV.U32 R3, RZ, RZ, 0x0 ;  /* 0x00000000ff037424 */ /* 0x000fc800078e00ff */
[----:B------:R-:W-:Y:S05]  /*0c00*/  RET.REL.NODEC R2 `(_Z10kern64NormPKdl) ;  /* 0xfffffff002fc7950 */ /* 0x000fea0003c3ffff */
.L_x_45:
        /* <DEDUP_REMOVED lines=15> */
.L_x_90:


//--------------------- .text._Z10kern32NormPKfl  --------------------------
	.section	.text._Z10kern32NormPKfl,"ax",@progbits
	.align	128
.text._Z10kern32NormPKfl:
        .type           _Z10kern32NormPKfl,@function
        .size           _Z10kern32NormPKfl,(.L_x_92 - _Z10kern32NormPKfl)
        .other          _Z10kern32NormPKfl,@"STO_CUDA_ENTRY STV_DEFAULT"
_Z10kern32NormPKfl:
        /* <DEDUP_REMOVED lines=25> */
.L_x_48:
        /* <DEDUP_REMOVED lines=15> */
[----:B------:R0:W5:Y:S01]  /*0280*/  LDG.E R26, desc[UR6][R12.64+0x1c] ;  /* 0x00001c060c1a7981 */ /* 0x000162000c1e1900 */
[----:B------:R-:W-:-:S04]  /*0290*/  IADD3 R5, P1, PT, R5, -0x10, RZ ;  /* 0xfffffff005057810 */ /* 0x000fc80007f3e0ff */
[----:B------:R-:W-:Y:S02]  /*02a0*/  IADD3.X R6, PT, PT, R6, -0x1, RZ, P1, !PT ;  /* 0xffffffff06067810 */ /* 0x000fe40000ffe4ff */
[----:B------:R-:W-:-:S04]  /*02b0*/  ISETP.NE.U32.AND P1, PT, R5, RZ, PT ;  /* 0x000000ff0500720c */ /* 0x000fc80003f25070 */
[----:B------:R-:W-:Y:S02]  /*02c0*/  ISETP.NE.AND.EX P1, PT, R6, RZ, PT, P1 ;  /* 0x000000ff0600720c */ /* 0x000fe40003f25310 */
[----:B0-----:R-:W-:-:S05]  /*02d0*/  IADD3 R12, P2, PT, R12, 0x40, RZ ;  /* 0x000000400c0c7810 */ /* 0x001fca0007f5e0ff */
[----:B------:R-:W-:Y:S01]  /*02e0*/  IMAD.X R13, RZ, RZ, R13, P2 ;  /* 0x000000ffff0d7224 */ /* 0x000fe200010e060d */
[----:B--2---:R-:W0:Y:S02]  /*02f0*/  F2F.F64.F32 R16, R28 ;  /* 0x0000001c00107310 */ /* 0x004e240000201800 */
[----:B0-----:R-:W-:-:S06]  /*0300*/  DFMA R16, R16, R16, R14 ;  /* 0x000000101010722b */ /* 0x001fcc000000000e */
[----:B---3--:R-:W0:Y:S02]  /*0310*/  F2F.F64.F32 R14, R19 ;  /* 0x00000013000e7310 */ /* 0x008e240000201800 */
[----:B0-----:R-:W-:-:S06]  /*0320*/  DFMA R14, R14, R14, R16 ;  /* 0x0000000e0e0e722b */ /* 0x001fcc0000000010 */
[----:B----4-:R-:W0:Y:S08]  /*0330*/  F2F.F64.F32 R16, R27 ;  /* 0x0000001b00107310 */ /* 0x010e300000201800 */
[----:B-----5:R-:W1:Y:S01]  /*0340*/  F2F.F64.F32 R18, R18 ;  /* 0x0000001200127310 */ /* 0x020e620000201800 */
[----:B0-----:R-:W-:-:S07]  /*0350*/  DFMA R14, R16, R16, R14 ;  /* 0x00000010100e722b */ /* 0x001fce000000000e */
[----:B------:R-:W0:Y:S01]  /*0360*/  F2F.F64.F32 R16, R25 ;  /* 0x0000001900107310 */ /* 0x000e220000201800 */
[----:B-1----:R-:W-:-:S07]  /*0370*/  DFMA R14, R18, R18, R14 ;  /* 0x00000012120e722b */ /* 0x002fce000000000e */
[----:B------:R-:W1:Y:S01]  /*0380*/  F2F.F64.F32 R28, R24 ;  /* 0x00000018001c7310 */ /* 0x000e620000201800 */
        /* <DEDUP_REMOVED lines=20> */
[----:B0-----:R-:W-:-:S08]  /*04d0*/  DFMA R14, R14, R14, R16 ;  /* 0x0000000e0e0e722b */ /* 0x001fd00000000010 */
[----:B-1----:R-:W-:Y:S01]  /*04e0*/  DFMA R14, R26, R26, R14 ;  /* 0x0000001a1a0e722b */ /* 0x002fe2000000000e */
[----:B------:R-:W-:Y:S10]  /*04f0*/  @P1 BRA `(.L_x_48) ;  /* 0xfffffffc00241947 */ /* 0x000ff4000383ffff */
.L_x_47:
        /* <DEDUP_REMOVED lines=10> */
[----:B------:R-:W2:Y:S04]  /*05a0*/  LDG.E R17, desc[UR6][R10.64] ;  /* 0x000000060a117981 */ /* 0x000ea8000c1e1900 */
[----:B------:R-:W3:Y:S04]  /*05b0*/  LDG.E R18, desc[UR6][R10.64+0x4] ;  /* 0x000004060a127981 */ /* 0x000ee8000c1e1900 */
[----:B------:R-:W4:Y:S04]  /*05c0*/  LDG.E R19, desc[UR6][R10.64+0x8] ;  /* 0x000008060a137981 */ /* 0x000f28000c1e1900 */
[----:B------:R-:W5:Y:S04]  /*05d0*/  LDG.E R20, desc[UR6][R10.64+0xc] ;  /* 0x00000c060a147981 */ /* 0x000f68000c1e1900 */
[----:B------:R-:W5:Y:S04]  /*05e0*/  LDG.E R7, desc[UR6][R10.64+0x10] ;  /* 0x000010060a077981 */ /* 0x000f68000c1e1900 */
[----:B------:R-:W5:Y:S04]  /*05f0*/  LDG.E R5, desc[UR6][R10.64+0x14] ;  /* 0x000014060a057981 */ /* 0x000f68000c1e1900 */
[----:B------:R-:W5:Y:S04]  /*0600*/  LDG.E R0, desc[UR6][R10.64+0x18] ;  /* 0x000018060a007981 */ /* 0x000f68000c1e1900 */
[----:B------:R0:W5:Y:S01]  /*0610*/  LDG.E R6, desc[UR6][R10.64+0x1c] ;  /* 0x00001c060a067981 */ /* 0x000162000c1e1900 */
[----:B------:R-:W-:-:S05]  /*0620*/  IADD3 R2, P1, PT, R2, 0x8, RZ ;  /* 0x0000000802027810 */ /* 0x000fca0007f3e0ff */
[----:B------:R-:W-:Y:S01]  /*0630*/  IMAD.X R3, RZ, RZ, R3, P1 ;  /* 0x000000ffff037224 */ /* 0x000fe200008e0603 */
[----:B--2---:R-:W1:Y:S08]  /*0640*/  F2F.F64.F32 R12, R17 ;  /* 0x00000011000c7310 */ /* 0x004e700000201800 */
[----:B---3--:R-:W2:Y:S01]  /*0650*/  F2F.F64.F32 R8, R18 ;  /* 0x0000001200087310 */ /* 0x008ea20000201800 */
[----:B-1----:R-:W-:-:S07]  /*0660*/  DFMA R12, R12, R12, R14 ;  /* 0x0000000c0c0c722b */ /* 0x002fce000000000e */
[----:B----4-:R-:W1:Y:S01]  /*0670*/  F2F.F64.F32 R14, R19 ;  /* 0x00000013000e7310 */ /* 0x010e620000201800 */
[----:B--2---:R-:W-:-:S07]  /*0680*/  DFMA R12, R8, R8, R12 ;  /* 0x00000008080c722b */ /* 0x004fce000000000c */
[----:B-----5:R-:W2:Y:S01]  /*0690*/  F2F.F64.F32 R8, R20 ;  /* 0x0000001400087310 */ /* 0x020ea20000201800 */
[----:B-1----:R-:W-:-:S07]  /*06a0*/  DFMA R12, R14, R14, R12 ;  /* 0x0000000e0e0c722b */ /* 0x002fce000000000c */
[----:B0-----:R-:W-:Y:S01]  /*06b0*/  F2F.F64.F32 R10, R0 ;  /* 0x00000000000a7310 */ /* 0x001fe20000201800 */
[----:B--2---:R-:W-:-:S07]  /*06c0*/  DFMA R12, R8, R8, R12 ;  /* 0x00000008080c722b */ /* 0x004fce000000000c */
[----:B------:R-:W0:Y:S08]  /*06d0*/  F2F.F64.F32 R14, R7 ;  /* 0x00000007000e7310 */ /* 0x000e300000201800 */
[----:B------:R-:W1:Y:S01]  /*06e0*/  F2F.F64.F32 R8, R5 ;  /* 0x0000000500087310 */ /* 0x000e620000201800 */
[----:B0-----:R-:W-:-:S07]  /*06f0*/  DFMA R12, R14, R14, R12 ;  /* 0x0000000e0e0c722b */ /* 0x001fce000000000c */
[----:B------:R-:W0:Y:S01]  /*0700*/  F2F.F64.F32 R14, R6 ;  /* 0x00000006000e7310 */ /* 0x000e220000201800 */
[----:B-1----:R-:W-:-:S08]  /*0710*/  DFMA R12, R8, R8, R12 ;  /* 0x00000008080c722b */ /* 0x002fd0000000000c */
[----:B------:R-:W-:-:S08]  /*0720*/  DFMA R12, R10, R10, R12 ;  /* 0x0000000a0a0c722b */ /* 0x000fd0000000000c */
[----:B0-----:R-:W-:-:S11]  /*0730*/  DFMA R14, R14, R14, R12 ;  /* 0x0000000e0e0e722b */ /* 0x001fd6000000000c */
.L_x_49:
[----:B------:R-:W-:Y:S05]  /*0740*/  @!P0 BRA `(.L_x_46) ;  /* 0x0000000000988947 */ /* 0x000fea0003800000 */
[----:B------:R-:W-:-:S04]  /*0750*/  ISETP.GE.U32.AND P0, PT, R16, 0x4, PT ;  /* 0x000000041000780c */ /* 0x000fc80003f06070 */
[----:B------:R-:W-:-:S13]  /*0760*/  ISETP.GE.U32.AND.EX P0, PT, RZ, RZ, PT, P0 ;  /* 0x000000ffff00720c */ /* 0x000fda0003f06100 */
[----:B------:R-:W0:Y:S02]  /*0770*/  @P0 LDC.64 R6, c[0x0][0x380] ;  /* 0x0000e000ff060b82 */ /* 0x000e240000000a00 */
[----:B0-----:R-:W-:-:S04]  /*0780*/  @P0 LEA R6, P1, R2, R6, 0x2 ;  /* 0x0000000602060211 */ /* 0x001fc800078210ff */
[----:B------:R-:W-:-:S05]  /*0790*/  @P0 LEA.HI.X R7, R2, R7, R3, 0x2, P1 ;  /* 0x0000000702070211 */ /* 0x000fca00008f1403 */
[----:B------:R-:W2:Y:S04]  /*07a0*/  @P0 LDG.E R0, desc[UR6][R6.64] ;  /* 0x0000000606000981 */ /* 0x000ea8000c1e1900 */
[----:B------:R-:W3:Y:S04]  /*07b0*/  @P0 LDG.E R5, desc[UR6][R6.64+0x4] ;  /* 0x0000040606050981 */ /* 0x000ee8000c1e1900 */
[----:B------:R-:W4:Y:S04]  /*07c0*/  @P0 LDG.E R13, desc[UR6][R6.64+0x8] ;  /* 0x00000806060d0981 */ /* 0x000f28000c1e1900 */
[----:B------:R-:W5:Y:S01]  /*07d0*/  @P0 LDG.E R17, desc[UR6][R6.64+0xc] ;  /* 0x00000c0606110981 */ /* 0x000f62000c1e1900 */
[----:B------:R-:W-:-:S02]  /*07e0*/  LOP3.LUT R16, R4, 0x3, RZ, 0xc0, !PT ;  /* 0x0000000304107812 */ /* 0x000fc400078ec0ff */
[----:B------:R-:W-:Y:S02]  /*07f0*/  @P0 IADD3 R2, P2, PT, R2, 0x4, RZ ;  /* 0x0000000402020810 */ /* 0x000fe40007f5e0ff */
[----:B------:R-:W-:-:S03]  /*0800*/  ISETP.NE.U32.AND P1, PT, R16, RZ, PT ;  /* 0x000000ff1000720c */ /* 0x000fc60003f25070 */
[----:B------:R-:W-:Y:S01]  /*0810*/  @P0 IMAD.X R3, RZ, RZ, R3, P2 ;  /* 0x000000ffff030224 */ /* 0x000fe200010e0603 */
[----:B--2---:R-:W0:Y:S08]  /*0820*/  @P0 F2F.F64.F32 R8, R0 ;  /* 0x0000000000080310 */ /* 0x004e300000201800 */
[----:B---3--:R-:W1:Y:S01]  /*0830*/  @P0 F2F.F64.F32 R10, R5 ;  /* 0x00000005000a0310 */ /* 0x008e620000201800 */
[----:B0-----:R-:W-:-:S07]  /*0840*/  @P0 DFMA R8, R8, R8, R14 ;  /* 0x000000080808022b */ /* 0x001fce000000000e */
[----:B----4-:R-:W0:Y:S01]  /*0850*/  @P0 F2F.F64.F32 R12, R13 ;  /* 0x0000000d000c0310 */ /* 0x010e220000201800 */
[----:B-1----:R-:W-:-:S07]  /*0860*/  @P0 DFMA R8, R10, R10, R8 ;  /* 0x0000000a0a08022b */ /* 0x002fce0000000008 */
[----:B-----5:R-:W1:Y:S01]  /*0870*/  @P0 F2F.F64.F32 R10, R17 ;  /* 0x00000011000a0310 */ /* 0x020e620000201800 */
[----:B0-----:R-:W-:Y:S01]  /*0880*/  @P0 DFMA R8, R12, R12, R8 ;  /* 0x0000000c0c08022b */ /* 0x001fe20000000008 */
[----:B------:R-:W-:-:S05]  /*0890*/  IMAD.MOV.U32 R12, RZ, RZ, RZ ;  /* 0x000000ffff0c7224 */ /* 0x000fca00078e00ff */
[----:B------:R-:W-:Y:S02]  /*08a0*/  ISETP.NE.AND.EX P1, PT, R12, RZ, PT, P1 ;  /* 0x000000ff0c00720c */ /* 0x000fe40003f25310 */
[----:B-1----:R-:W-:-:S11]  /*08b0*/  @P0 DFMA R14, R10, R10, R8 ;  /* 0x0000000a0a0e022b */ /* 0x002fd60000000008 */
[----:B------:R-:W-:Y:S05]  /*08c0*/  @!P1 BRA `(.L_x_46) ;  /* 0x0000000000389947 */ /* 0x000fea0003800000 */
[----:B------:R-:W0:Y:S02]  /*08d0*/  LDC.64 R4, c[0x0][0x380] ;  /* 0x0000e000ff047b82 */ /* 0x000e240000000a00 */
[----:B0-----:R-:W-:-:S04]  /*08e0*/  LEA R0, P0, R2, R4, 0x2 ;  /* 0x0000000402007211 */ /* 0x001fc800078010ff */
[----:B------:R-:W-:-:S09]  /*08f0*/  LEA.HI.X R5, R2, R5, R3, 0x2, P0 ;  /* 0x0000000502057211 */ /* 0x000fd200000f1403 */
.L_x_50:
[----:B------:R-:W-:-:S05]  /*0900*/  IMAD.MOV.U32 R4, RZ, RZ, R0 ;  /* 0x000000ffff047224 */ /* 0x000fca00078e0000 */
[----:B------:R0:W2:Y:S01]  /*0910*/  LDG.E R2, desc[UR6][R4.64] ;  /* 0x0000000604027981 */ /* 0x0000a2000c1e1900 */
[----:B------:R-:W-:Y:S02]  /*0920*/  IADD3 R16, P0, PT, R16, -0x1, RZ ;  /* 0xffffffff10107810 */ /* 0x000fe40007f1e0ff */
[----:B------:R-:W-:Y:S02]  /*0930*/  IADD3 R0, P1, PT, R0, 0x4, RZ ;  /* 0x0000000400007810 */ /* 0x000fe40007f3e0ff */
[----:B------:R-:W-:Y:S02]  /*0940*/  IADD3.X R12, PT, PT, R12, -0x1, RZ, P0, !PT ;  /* 0xffffffff0c0c7810 */ /* 0x000fe400007fe4ff */
[----:B------:R-:W-:Y:S01]  /*0950*/  ISETP.NE.U32.AND P0, PT, R16, RZ, PT ;  /* 0x000000ff1000720c */ /* 0x000fe20003f05070 */
[----:B0-----:R-:W-:-:S03]  /*0960*/  IMAD.X R5, RZ, RZ, R5, P1 ;  /* 0x000000ffff057224 */ /* 0x001fc600008e0605 */
[----:B------:R-:W-:Y:S01]  /*0970*/  ISETP.NE.AND.EX P0, PT, R12, RZ, PT, P0 ;  /* 0x000000ff0c00720c */ /* 0x000fe20003f05300 */
[----:B--2---:R-:W0:Y:S02]  /*0980*/  F2F.F64.F32 R2, R2 ;  /* 0x0000000200027310 */ /* 0x004e240000201800 */
[----:B0-----:R-:W-:-:S10]  /*0990*/  DFMA R14, R2, R2, R14 ;  /* 0x00000002020e722b */ /* 0x001fd4000000000e */
[----:B------:R-:W-:Y:S05]  /*09a0*/  @P0 BRA `(.L_x_50) ;  /* 0xfffffffc00d40947 */ /* 0x000fea000383ffff */
.L_x_46:
        /* <DEDUP_REMOVED lines=19> */
[----:B------:R-:W-:Y:S05]  /*0ae0*/  CALL.REL.NOINC `($__internal_3_$__cuda_sm20_dsqrt_rn_f64_mediumpath_v1) ;  /* 0x00000000000c7944 */ /* 0x000fea0003c00000 */
.L_x_51:
[----:B------:R-:W0:Y:S02]  /*0af0*/  LDC.64 R2, c[0x4][RZ] ;  /* 0x01000000ff027b82 */ /* 0x000e240000000a00 */
[----:B0-----:R-:W-:Y:S01]  /*0b00*/  STG.E.64 desc[UR6][R2.64], R4 ;  /* 0x0000000402007986 */ /* 0x001fe2000c101b06 */
[----:B------:R-:W-:Y:S05]  /*0b10*/  EXIT ;  /* 0x000000000000794d */ /* 0x000fea0003800000 */
        .weak           $__internal_3_$__cuda_sm20_dsqrt_rn_f64_mediumpath_v1
        .type           $__internal_3_$__cuda_sm20_dsqrt_rn_f64_mediumpath_v1,@function
        .size           $__internal_3_$__cuda_sm20_dsqrt_rn_f64_mediumpath_v1,(.L_x_92 - $__internal_3_$__cuda_sm20_dsqrt_rn_f64_mediumpath_v1)
$__internal_3_$__cuda_sm20_dsqrt_rn_f64_mediumpath_v1:
        /* <DEDUP_REMOVED lines=13> */
.L_x_52:
        /* <DEDUP_REMOVED lines=24> */
.L_x_54:
[----:B------:R-:W-:-:S11]  /*0d70*/  DADD R2, R4, R4 ;  /* 0x0000000004027229 */ /* 0x000fd60000000004 */
.L_x_53:
[----:B------:R-:W-:Y:S02]  /*0d80*/  IMAD.MOV.U32 R4, RZ, RZ, R2 ;  /* 0x000000ffff047224 */ /* 0x000fe400078e0002 */
[----:B------:R-:W-:Y:S02]  /*0d90*/  IMAD.MOV.U32 R5, RZ, RZ, R3 ;  /* 0x000000ffff057224 */ /* 0x000fe400078e0003 */
[----:B------:R-:W-:Y:S02]  /*0da0*/  IMAD.MOV.U32 R2, RZ, RZ, R0 ;  /* 0x000000ffff027224 */ /* 0x000fe400078e0000 */
[----:B------:R-:W-:-:S04]  /*0db0*/  IMAD.MOV.U32 R3, RZ, RZ, 0x0 ;  /* 0x00000000ff037424 */ /* 0x000fc800078e00ff */
[----:B------:R-:W-:Y:S05]  /*0dc0*/  RET.REL.NODEC R2 `(_Z10kern32NormPKfl) ;  /* 0xfffffff0028c7950 */ /* 0x000fea0003c3ffff */
.L_x_55:
        /* <DEDUP_REMOVED lines=11> */
.L_x_92:


//--------------------- .text._Z13kernSetDiag64Pddi --------------------------
	.section	.text._Z13kernSetDiag64Pddi,"ax",@progbits
	.align	128
.text._Z13kernSetDiag64Pddi:
        .type           _Z13kernSetDiag64Pddi,@function
        .size           _Z13kernSetDiag64Pddi,(.L_x_94 - _Z13kernSetDiag64Pddi)
        .other          _Z13kernSetDiag64Pddi,@"STO_CUDA_ENTRY STV_DEFAULT"
_Z13kernSetDiag64Pddi:
[----:B------:R-:W-:Y:S01]  /*0000*/  LDC R1, c[0x0][0x37c] ;  /* 0x0000df00ff017b82 */ /* 0x000fe20000000800 */
[----:B------:R-:W0:Y:S02]  /*0010*/  LDCU UR7, c[0x0][0x390] ;  /* 0x00007200ff0777ac */ /* 0x000e240008000800 */
[----:B0-----:R-:W-:-:S06]  /*0020*/  UISETP.GE.AND UP0, UPT, UR7, 0x1, UPT ;  /* 0x000000010700788c */ /* 0x001fcc000bf06270 */
[----:B------:R-:W-:-:S13]  /*0030*/  PLOP3.LUT P0, PT, PT, PT, UP0, 0x80, 0x8 ;  /* 0x000000000008781c */ /* 0x000fda0003f0f008 */
[----:B------:R-:W-:Y:S05]  /*0040*/  @!P0 EXIT ;  /* 0x000000000000894d */ /* 0x000fea0003800000 */
[----:B------:R-:W-:Y:S01]  /*0050*/  UISETP.GE.U32.AND UP0, UPT, UR7, 0x8, UPT ;  /* 0x000000080700788c */ /* 0x000fe2000bf06070 */
[----:B------:R-:W-:Y:S01]  /*0060*/  UMOV UR4, URZ ;  /* 0x000000ff00047c82 */ /* 0x000fe20008000000 */
[----:B------:R-:W0:Y:S07]  /*0070*/  LDCU.64 UR16, c[0x0][0x358] ;  /* 0x00006b00ff1077ac */ /* 0x000e2e0008000a00 */
[----:B------:R-:W-:Y:S05]  /*0080*/  BRA.U !UP0, `(.L_x_56) ;  /* 0x0000000508687547 */ /* 0x000fea000b800000 */
[----:B------:R-:W1:Y:S01]  /*0090*/  LDC.64 R14, c[0x0][0x380] ;  /* 0x0000e000ff0e7b82 */ /* 0x000e620000000a00 */
[----:B------:R-:W2:Y:S01]  /*00a0*/  LDCU.64 UR24, c[0x0][0x380] ;  /* 0x00007000ff1877ac */ /* 0x000ea20008000a00 */
[----:B------:R-:W-:Y:S01]  /*00b0*/  IMAD.MOV.U32 R19, RZ, RZ, RZ ;  /* 0x000000ffff137224 */ /* 0x000fe200078e00ff */
[----:B------:R-:W-:Y:S02]  /*00c0*/  ULOP3.LUT UR4, UR7, 0x7ffffff8, URZ, 0xc0, !UPT ;  /* 0x7ffffff807047892 */ /* 0x000fe4000f8ec0ff */
[----:B------:R-:W-:-:S03]  /*00d0*/  UIMAD UR28, UR7, 0x7, URZ ;  /* 0x00000007071c78a4 */ /* 0x000fc6000f8e02ff */
[----:B------:R-:W3:Y:S01]  /*00e0*/  LDC.64 R16, c[0x0][0x388] ;  /* 0x0000e200ff107b82 */ /* 0x000ee20000000a00 */
[----:B------:R-:W-:Y:S02]  /*00f0*/  UIMAD UR29, UR7, 0x6, URZ ;  /* 0x00000006071d78a4 */ /* 0x000fe4000f8e02ff */
[----:B------:R-:W-:Y:S02]  /*0100*/  UIMAD UR30, UR7, 0x5, URZ ;  /* 0x00000005071e78a4 */ /* 0x000fe4000f8e02ff */
[----:B------:R-:W-:Y:S02]  /*0110*/  USHF.L.U32 UR31, UR7, 0x2, URZ ;  /* 0x00000002071f7899 */ /* 0x000fe400080006ff */
[----:B------:R-:W-:Y:S02]  /*0120*/  UIMAD UR32, UR7, 0x3, URZ ;  /* 0x00000003072078a4 */ /* 0x000fe4000f8e02ff */
[----:B------:R-:W-:Y:S02]  /*0130*/  USHF.L.U32 UR33, UR7, 0x1, URZ ;  /* 0x0000000107217899 */ /* 0x000fe400080006ff */
[----:B--2---:R-:W-:-:S02]  /*0140*/  UIADD3 UR49, UP0, UPT, UR24, 0x30, URZ ;  /* 0x0000003018317890 */ /* 0x004fc4000ff1e0ff */
[----:B------:R-:W-:Y:S02]  /*0150*/  UIADD3 UR47, UP1, UPT, UR24, 0x20, URZ ;  /* 0x00000020182f7890 */ /* 0x000fe4000ff3e0ff */
[----:B------:R-:W-:Y:S02]  /*0160*/  UIADD3 UR45, UP2, UPT, UR24, 0x18, URZ ;  /* 0x00000018182d7890 */ /* 0x000fe4000ff5e0ff */
[----:B------:R-:W-:Y:S02]  /*0170*/  UIADD3 UR43, UP3, UPT, UR24, 0x10, URZ ;  /* 0x00000010182b7890 */ /* 0x000fe4000ff7e0ff */
[----:B------:R-:W-:Y:S02]  /*0180*/  UIADD3 UR41, UP4, UPT, UR24, 0x8, URZ ;  /* 0x0000000818297890 */ /* 0x000fe4000ff9e0ff */
[----:B------:R-:W-:Y:S01]  /*0190*/  ULEA UR26, UR7, 0x8, 0x3 ;  /* 0x00000008071a7891 */ /* 0x000fe2000f8e18ff */
[----:B------:R-:W2:Y:S01]  /*01a0*/  LDCU UR34, c[0x0][0x390] ;  /* 0x00007200ff2277ac */ /* 0x000ea20008000800 */
[----:B------:R-:W-:-:S02]  /*01b0*/  UIADD3 UR27, UPT, UPT, -UR4, URZ, URZ ;  /* 0x000000ff041b7290 */ /* 0x000fc4000fffe1ff */
[----:B------:R-:W-:Y:S02]  /*01c0*/  UIADD3.X UR50, UPT, UPT, URZ, UR25, URZ, UP0, !UPT ;  /* 0x00000019ff327290 */ /* 0x000fe400087fe4ff */
[----:B------:R-:W-:Y:S02]  /*01d0*/  UIADD3.X UR48, UPT, UPT, URZ, UR25, URZ, UP1, !UPT ;  /* 0x00000019ff307290 */ /* 0x000fe40008ffe4ff */
[----:B------:R-:W-:Y:S02]  /*01e0*/  UIADD3.X UR46, UPT, UPT, URZ, UR25, URZ, UP2, !UPT ;  /* 0x00000019ff2e7290 */ /* 0x000fe400097fe4ff */
[----:B------:R-:W-:Y:S02]  /*01f0*/  UIADD3.X UR44, UPT, UPT, URZ, UR25, URZ, UP3, !UPT ;  /* 0x00000019ff2c7290 */ /* 0x000fe40009ffe4ff */
[----:B------:R-:W-:Y:S01]  /*0200*/  UIADD3.X UR42, UPT, UPT, URZ, UR25, URZ, UP4, !UPT ;  /* 0x00000019ff2a7290 */ /* 0x000fe2000a7fe4ff */
[----:B------:R-:W-:Y:S01]  /*0210*/  UMOV UR5, URZ ;  /* 0x000000ff00057c82 */ /* 0x000fe20008000000 */
[----:B------:R-:W-:-:S10]  /*0220*/  UMOV UR6, URZ ;  /* 0x000000ff00067c82 */ /* 0x000fd40008000000 */
.L_x_57:
[----:B--2---:R-:W-:Y:S01]  /*0230*/  UIADD3 UR8, UP4, UPT, UR34, UR5, URZ ;  /* 0x0000000522087290 */ /* 0x004fe2000ff9e0ff */
[C---:B-1--4-:R-:W-:Y:S01]  /*0240*/  IMAD.WIDE.U32 R2, R19.reuse, 0x8, R14 ;  /* 0x0000000813027825 */ /* 0x052fe200078e000e */
[----:B------:R-:W-:Y:S02]  /*0250*/  UIADD3 UR10, UP3, UPT, UR33, UR5, URZ ;  /* 0x00000005210a7290 */ /* 0x000fe4000ff7e0ff */
[----:B------:R-:W-:Y:S01]  /*0260*/  UIADD3.X UR9, UPT, UPT, URZ, UR6, URZ, UP4, !UPT ;  /* 0x00000006ff097290 */ /* 0x000fe2000a7fe4ff */
[----:B------:R-:W-:Y:S01]  /*0270*/  VIADD R19, R19, UR26 ;  /* 0x0000001a13137c36 */ /* 0x000fe20008000000 */
[----:B------:R-:W-:Y:S01]  /*0280*/  ULEA UR35, UP4, UR8, UR41, 0x3 ;  /* 0x0000002908237291 */ /* 0x000fe2000f8818ff */
[----:B0--3--:R0:W-:Y:S01]  /*0290*/  STG.E.64 desc[UR16][R2.64], R16 ;  /* 0x0000001002007986 */ /* 0x0091e2000c101b10 */
[----:B------:R-:W-:Y:S02]  /*02a0*/  UIADD3 UR12, UP2, UPT, UR32, UR5, URZ ;  /* 0x00000005200c7290 */ /* 0x000fe4000ff5e0ff */
[----:B------:R-:W-:-:S02]  /*02b0*/  ULEA.HI.X UR8, UR8, UR42, UR9, 0x3, UP4 ;  /* 0x0000002a08087291 */ /* 0x000fc4000a0f1c09 */
[----:B------:R-:W-:Y:S01]  /*02c0*/  UIADD3.X UR11, UPT, UPT, URZ, UR6, URZ, UP3, !UPT ;  /* 0x00000006ff0b7290 */ /* 0x000fe20009ffe4ff */
[----:B------:R-:W-:Y:S01]  /*02d0*/  IMAD.U32 R4, RZ, RZ, UR35 ;  /* 0x00000023ff047e24 */ /* 0x000fe2000f8e00ff */
[----:B------:R-:W-:Y:S02]  /*02e0*/  ULEA UR36, UP3, UR10, UR43, 0x3 ;  /* 0x0000002b0a247291 */ /* 0x000fe4000f8618ff */
[----:B------:R-:W-:Y:S01]  /*02f0*/  UIADD3.X UR13, UPT, UPT, URZ, UR6, URZ, UP2, !UPT ;  /* 0x00000006ff0d7290 */ /* 0x000fe200097fe4ff */
[----:B------:R-:W-:Y:S01]  /*0300*/  MOV R5, UR8 ;  /* 0x0000000800057c02 */ /* 0x000fe20008000f00 */
[----:B------:R-:W-:Y:S02]  /*0310*/  ULEA UR37, UP2, UR12, UR45, 0x3 ;  /* 0x0000002d0c257291 */ /* 0x000fe4000f8418ff */
[----:B------:R-:W-:Y:S01]  /*0320*/  UIADD3 UR14, UP6, UPT, UR31, UR5, URZ ;  /* 0x000000051f0e7290 */ /* 0x000fe2000ffde0ff */
[----:B------:R-:W-:Y:S01]  /*0330*/  IMAD.U32 R6, RZ, RZ, UR36 ;  /* 0x00000024ff067e24 */ /* 0x000fe2000f8e00ff */
[----:B------:R-:W-:Y:S01]  /*0340*/  UIADD3 UR18, UP5, UPT, UR30, UR5, URZ ;  /* 0x000000051e127290 */ /* 0x000fe2000ffbe0ff */
[----:B------:R1:W-:Y:S01]  /*0350*/  STG.E.64 desc[UR16][R4.64], R16 ;  /* 0x0000001004007986 */ /* 0x0003e2000c101b10 */
[----:B------:R-:W-:Y:S01]  /*0360*/  UIADD3 UR20, UP1, UPT, UR29, UR5, URZ ;  /* 0x000000051d147290 */ /* 0x000fe2000ff3e0ff */
[----:B------:R-:W-:Y:S01]  /*0370*/  IMAD.U32 R8, RZ, RZ, UR37 ;  /* 0x00000025ff087e24 */ /* 0x000fe2000f8e00ff */
[----:B------:R-:W-:-:S02]  /*0380*/  ULEA.HI.X UR8, UR10, UR44, UR11, 0x3, UP3 ;  /* 0x0000002c0a087291 */ /* 0x000fc400098f1c0b */
[----:B------:R-:W-:Y:S02]  /*0390*/  UIADD3 UR22, UP0, UPT, UR28, UR5, URZ ;  /* 0x000000051c167290 */ /* 0x000fe4000ff1e0ff */
[----:B------:R-:W-:Y:S02]  /*03a0*/  ULEA.HI.X UR9, UR12, UR46, UR13, 0x3, UP2 ;  /* 0x0000002e0c097291 */ /* 0x000fe400090f1c0d */
[----:B------:R-:W-:Y:S01]  /*03b0*/  UIADD3.X UR15, UPT, UPT, URZ, UR6, URZ, UP6, !UPT ;  /* 0x00000006ff0f7290 */ /* 0x000fe2000b7fe4ff */
[----:B------:R-:W-:Y:S01]  /*03c0*/  MOV R7, UR8 ;  /* 0x0000000800077c02 */ /* 0x000fe20008000f00 */
[----:B------:R-:W-:Y:S02]  /*03d0*/  ULEA UR38, UP6, UR14, UR47, 0x3 ;  /* 0x0000002f0e267291 */ /* 0x000fe4000f8c18ff */
[----:B------:R-:W-:Y:S01]  /*03e0*/  UIADD3.X UR19, UPT, UPT, URZ, UR6, URZ, UP5, !UPT ;  /* 0x00000006ff137290 */ /* 0x000fe2000affe4ff */
[----:B------:R-:W-:Y:S01]  /*03f0*/  MOV R9, UR9 ;  /* 0x0000000900097c02 */ /* 0x000fe20008000f00 */
[----:B------:R-:W-:Y:S01]  /*0400*/  ULEA UR39, UP5, UR18, UR24, 0x3 ;  /* 0x0000001812277291 */ /* 0x000fe2000f8a18ff */
[----:B------:R4:W-:Y:S01]  /*0410*/  STG.E.64 desc[UR16][R6.64], R16 ;  /* 0x0000001006007986 */ /* 0x0009e2000c101b10 */
[----:B------:R-:W-:Y:S01]  /*0420*/  UIADD3.X UR21, UPT, UPT, URZ, UR6, URZ, UP1, !UPT ;  /* 0x00000006ff157290 */ /* 0x000fe20008ffe4ff */
[----:B0-----:R-:W-:Y:S01]  /*0430*/  IMAD.U32 R2, RZ, RZ, UR38 ;  /* 0x00000026ff027e24 */ /* 0x001fe2000f8e00ff */
[----:B------:R-:W-:Y:S01]  /*0440*/  ULEA UR40, UP1, UR20, UR49, 0x3 ;  /* 0x0000003114287291 */ /* 0x000fe2000f8218ff */
[----:B------:R4:W-:Y:S01]  /*0450*/  STG.E.64 desc[UR16][R8.64], R16 ;  /* 0x0000001008007986 */ /* 0x0009e2000c101b10 */
[----:B------:R-:W-:Y:S01]  /*0460*/  UIADD3.X UR23, UPT, UPT, URZ, UR6, URZ, UP0, !UPT ;  /* 0x00000006ff177290 */ /* 0x000fe200087fe4ff */
[----:B-1----:R-:W-:Y:S01]  /*0470*/  MOV R4, UR39 ;  /* 0x0000002700047c02 */ /* 0x002fe20008000f00 */
[----:B------:R-:W-:-:S02]  /*0480*/  ULEA UR12, UP0, UR22, UR24, 0x3 ;  /* 0x00000018160c7291 */ /* 0x000fc4000f8018ff */
[----:B------:R-:W-:Y:S01]  /*0490*/  ULEA.HI.X UR8, UR14, UR48, UR15, 0x3, UP6 ;  /* 0x000000300e087291 */ /* 0x000fe2000b0f1c0f */
[----:B------:R-:W-:Y:S01]  /*04a0*/  IMAD.U32 R10, RZ, RZ, UR40 ;  /* 0x00000028ff0a7e24 */ /* 0x000fe2000f8e00ff */
[----:B------:R-:W-:Y:S02]  /*04b0*/  ULEA.HI.X UR9, UR18, UR25, UR19, 0x3, UP5 ;  /* 0x0000001912097291 */ /* 0x000fe4000a8f1c13 */
[----:B------:R-:W-:Y:S01]  /*04c0*/  ULEA.HI.X UR10, UR20, UR50, UR21, 0x3, UP1 ;  /* 0x00000032140a7291 */ /* 0x000fe200088f1c15 */
[----:B------:R-:W-:Y:S01]  /*04d0*/  IMAD.U32 R12, RZ, RZ, UR12 ;  /* 0x0000000cff0c7e24 */ /* 0x000fe2000f8e00ff */
[----:B------:R-:W-:Y:S01]  /*04e0*/  ULEA.HI.X UR11, UR22, UR25, UR23, 0x3, UP0 ;  /* 0x00000019160b7291 */ /* 0x000fe200080f1c17 */
[----:B------:R-:W-:Y:S01]  /*04f0*/  MOV R3, UR8 ;  /* 0x0000000800037c02 */ /* 0x000fe20008000f00 */
[----:B------:R-:W-:Y:S01]  /*0500*/  UIADD3 UR5, UP0, UPT, UR5, 0x8, URZ ;  /* 0x0000000805057890 */ /* 0x000fe2000ff1e0ff */
[----:B------:R-:W-:Y:S01]  /*0510*/  MOV R5, UR9 ;  /* 0x0000000900057c02 */ /* 0x000fe20008000f00 */
[----:B------:R-:W-:Y:S01]  /*0520*/  IMAD.U32 R11, RZ, RZ, UR10 ;  /* 0x0000000aff0b7e24 */ /* 0x000fe2000f8e00ff */
[----:B------:R-:W-:Y:S01]  /*0530*/  UIADD3 UR27, UPT, UPT, UR27, 0x8, URZ ;  /* 0x000000081b1b7890 */ /* 0x000fe2000fffe0ff */
[----:B------:R-:W-:Y:S01]  /*0540*/  MOV R13, UR11 ;  /* 0x0000000b000d7c02 */ /* 0x000fe20008000f00 */
[----:B------:R4:W-:Y:S01]  /*0550*/  STG.E.64 desc[UR16][R2.64], R16 ;  /* 0x0000001002007986 */ /* 0x0009e2000c101b10 */
[----:B------:R-:W-:-:S02]  /*0560*/  UIADD3.X UR6, UPT, UPT, URZ, UR6, URZ, UP0, !UPT ;  /* 0x00000006ff067290 */ /* 0x000fc400087fe4ff */
[----:B------:R-:W-:Y:S01]  /*0570*/  UISETP.NE.AND UP0, UPT, UR27, URZ, UPT ;  /* 0x000000ff1b00728c */ /* 0x000fe2000bf05270 */
[----:B------:R4:W-:Y:S01]  /*0580*/  STG.E.64 desc[UR16][R4.64+0x28], R16 ;  /* 0x0000281004007986 */ /* 0x0009e2000c101b10 */
[----:B------:R-:W-:Y:S02]  /*0590*/  ULEA UR34, UR7, UR34, 0x3 ;  /* 0x0000002207227291 */ /* 0x000fe4000f8e18ff */
[----:B------:R-:W-:Y:S01]  /*05a0*/  ULEA UR33, UR7, UR33, 0x3 ;  /* 0x0000002107217291 */ /* 0x000fe2000f8e18ff */
[----:B------:R4:W-:Y:S01]  /*05b0*/  STG.E.64 desc[UR16][R10.64], R16 ;  /* 0x000000100a007986 */ /* 0x0009e2000c101b10 */
[----:B------:R-:W-:Y:S02]  /*05c0*/  ULEA UR32, UR7, UR32, 0x3 ;  /* 0x0000002007207291 */ /* 0x000fe4000f8e18ff */
[----:B------:R-:W-:Y:S01]  /*05d0*/  ULEA UR31, UR7, UR31, 0x3 ;  /* 0x0000001f071f7291 */ /* 0x000fe2000f8e18ff */
[----:B------:R4:W-:Y:S01]  /*05e0*/  STG.E.64 desc[UR16][R12.64+0x38], R16 ;  /* 0x000038100c007986 */ /* 0x0009e2000c101b10 */
[----:B------:R-:W-:-:S02]  /*05f0*/  ULEA UR30, UR7, UR30, 0x3 ;  /* 0x0000001e071e7291 */ /* 0x000fc4000f8e18ff */
[----:B------:R-:W-:Y:S02]  /*0600*/  ULEA UR29, UR7, UR29, 0x3 ;  /* 0x0000001d071d7291 */ /* 0x000fe4000f8e18ff */
[----:B------:R-:W-:Y:S01]  /*0610*/  ULEA UR28, UR7, UR28, 0x3 ;  /* 0x0000001c071c7291 */ /* 0x000fe2000f8e18ff */
[----:B------:R-:W-:Y:S11]  /*0620*/  BRA.U UP0, `(.L_x_57) ;  /* 0xfffffffd00007547 */ /* 0x000ff6000b83ffff */
.L_x_56:
[----:B------:R-:W-:-:S06]  /*0630*/  ULOP3.LUT UR5, UR7, 0x7, URZ, 0xc0, !UPT ;  /* 0x0000000707057892 */ /* 0x000fcc000f8ec0ff */
[----:B------:R-:W-:-:S13]  /*0640*/  ISETP.NE.AND P0, PT, RZ, UR5, PT ;  /* 0x00000005ff007c0c */ /* 0x000fda000bf05270 */
[----:B0-----:R-:W-:Y:S05]  /*0650*/  @!P0 EXIT ;  /* 0x000000000000894d */ /* 0x001fea0003800000 */
[----:B------:R-:W-:Y:S02]  /*0660*/  UISETP.GE.U32.AND UP0, UPT, UR5, 0x4, UPT ;  /* 0x000000040500788c */ /* 0x000fe4000bf06070 */
[----:B------:R-:W-:-:S07]  /*0670*/  ULOP3.LUT UR15, UR7, 0x3, URZ, 0xc0, !UPT ;  /* 0x00000003070f7892 */ /* 0x000fce000f8ec0ff */
[----:B------:R-:W-:Y:S05]  /*0680*/  BRA.U !UP0, `(.L_x_58) ;  /* 0x0000000108887547 */ /* 0x000fea000b800000 */
[----:B------:R-:W4:Y:S01]  /*0690*/  LDCU.128 UR8, c[0x0][0x380] ;  /* 0x00007000ff0877ac */ /* 0x000f220008000c00 */
[----:B------:R-:W0:Y:S01]  /*06a0*/  LDCU.64 UR18, c[0x0][0x380] ;  /* 0x00007000ff1277ac */ /* 0x000e220008000a00 */
[----:B------:R-:W-:Y:S02]  /*06b0*/  UIMAD UR6, UR4, UR7, UR7 ;  /* 0x00000007040672a4 */ /* 0x000fe4000f8e0207 */
[----:B------:R-:W-:Y:S02]  /*06c0*/  UIMAD UR5, UR4, UR7, UR4 ;  /* 0x00000007040572a4 */ /* 0x000fe4000f8e0204 */
[----:B------:R-:W-:Y:S02]  /*06d0*/  UIADD3 UR14, UP0, UPT, UR4, UR6, URZ ;  /* 0x00000006040e7290 */ /* 0x000fe4000ff1e0ff */
[----:B------:R-:W-:-:S04]  /*06e0*/  UIADD3 UR6, UPT, UPT, UR6, UR7, URZ ;  /* 0x0000000706067290 */ /* 0x000fc8000fffe0ff */
[----:B------:R-:W-:Y:S01]  /*06f0*/  UIADD3 UR12, UP1, UPT, UR4, UR6, URZ ;  /* 0x00000006040c7290 */ /* 0x000fe2000ff3e0ff */
[----:B----4-:R-:W-:Y:S01]  /*0700*/  MOV R10, UR10 ;  /* 0x0000000a000a7c02 */ /* 0x010fe20008000f00 */
[----:B------:R-:W-:Y:S01]  /*0710*/  UIADD3 UR6, UPT, UPT, UR6, UR7, URZ ;  /* 0x0000000706067290 */ /* 0x000fe2000fffe0ff */
[----:B------:R-:W-:Y:S01]  /*0720*/  IMAD.U32 R11, RZ, RZ, UR11 ;  /* 0x0000000bff0b7e24 */ /* 0x000fe2000f8e00ff */
[----:B------:R-:W-:Y:S02]  /*0730*/  UIMAD.WIDE.U32 UR8, UR5, 0x8, UR8 ;  /* 0x00000008050878a5 */ /* 0x000fe4000f8e0008 */
[----:B------:R-:W-:Y:S02]  /*0740*/  UIADD3.X UR5, UPT, UPT, URZ, URZ, URZ, UP0, !UPT ;  /* 0x000000ffff057290 */ /* 0x000fe400087fe4ff */
[----:B0-----:R-:W-:Y:S02]  /*0750*/  ULEA UR20, UP0, UR14, UR18, 0x3 ;  /* 0x000000120e147291 */ /* 0x001fe4000f8018ff */
[----:B------:R-:W-:Y:S01]  /*0760*/  UIADD3.X UR13, UPT, UPT, URZ, URZ, URZ, UP1, !UPT ;  /* 0x000000ffff0d7290 */ /* 0x000fe20008ffe4ff */
[----:B------:R-:W-:Y:S01]  /*0770*/  MOV R8, UR8 ;  /* 0x0000000800087c02 */ /* 0x000fe20008000f00 */
[----:B------:R-:W-:Y:S01]  /*0780*/  UIADD3 UR6, UP1, UPT, UR4, UR6, URZ ;  /* 0x0000000604067290 */ /* 0x000fe2000ff3e0ff */
[----:B------:R-:W-:Y:S01]  /*0790*/  IMAD.U32 R9, RZ, RZ, UR9 ;  /* 0x00000009ff097e24 */ /* 0x000fe2000f8e00ff */
[----:B------:R-:W-:Y:S01]  /*07a0*/  ULEA.HI.X UR14, UR14, UR19, UR5, 0x3, UP0 ;  /* 0x000000130e0e7291 */ /* 0x000fe200080f1c05 */
[----:B------:R-:W-:Y:S01]  /*07b0*/  MOV R2, UR20 ;  /* 0x0000001400027c02 */ /* 0x000fe20008000f00 */
[----:B------:R-:W-:-:S02]  /*07c0*/  ULEA UR10, UP0, UR12, UR18, 0x3 ;  /* 0x000000120c0a7291 */ /* 0x000fc4000f8018ff */
[----:B------:R-:W-:Y:S01]  /*07d0*/  UIADD3.X UR8, UPT, UPT, URZ, URZ, URZ, UP1, !UPT ;  /* 0x000000ffff087290 */ /* 0x000fe20008ffe4ff */
[----:B------:R0:W-:Y:S01]  /*07e0*/  STG.E.64 desc[UR16][R8.64], R10 ;  /* 0x0000000a08007986 */ /* 0x0001e2000c101b10 */
[----:B------:R-:W-:Y:S01]  /*07f0*/  ULEA UR5, UP1, UR6, UR18, 0x3 ;  /* 0x0000001206057291 */ /* 0x000fe2000f8218ff */
[----:B------:R-:W-:Y:S01]  /*0800*/  IMAD.U32 R3, RZ, RZ, UR14 ;  /* 0x0000000eff037e24 */ /* 0x000fe2000f8e00ff */
[----:B------:R-:W-:Y:S01]  /*0810*/  ULEA.HI.X UR9, UR12, UR19, UR13, 0x3, UP0 ;  /* 0x000000130c097291 */ /* 0x000fe200080f1c0d */
[----:B------:R-:W-:Y:S01]  /*0820*/  MOV R4, UR10 ;  /* 0x0000000a00047c02 */ /* 0x000fe20008000f00 */
[----:B------:R-:W-:Y:S02]  /*0830*/  ULEA.HI.X UR6, UR6, UR19, UR8, 0x3, UP1 ;  /* 0x0000001306067291 */ /* 0x000fe400088f1c08 */
[----:B------:R-:W-:Y:S01]  /*0840*/  MOV R6, UR5 ;  /* 0x0000000500067c02 */ /* 0x000fe20008000f00 */
[----:B------:R0:W-:Y:S01]  /*0850*/  STG.E.64 desc[UR16][R2.64+0x8], R10 ;  /* 0x0000080a02007986 */ /* 0x0001e2000c101b10 */
[----:B------:R-:W-:Y:S01]  /*0860*/  IMAD.U32 R5, RZ, RZ, UR9 ;  /* 0x00000009ff057e24 */ /* 0x000fe2000f8e00ff */
[----:B------:R-:W-:Y:S01]  /*0870*/  UIADD3 UR4, UPT, UPT, UR4, 0x4, URZ ;  /* 0x0000000404047890 */ /* 0x000fe2000fffe0ff */
[----:B------:R-:W-:-:S03]  /*0880*/  IMAD.U32 R7, RZ, RZ, UR6 ;  /* 0x00000006ff077e24 */ /* 0x000fc6000f8e00ff */
[----:B------:R0:W-:Y:S04]  /*0890*/  STG.E.64 desc[UR16][R4.64+0x10], R10 ;  /* 0x0000100a04007986 */ /* 0x0001e8000c101b10 */
[----:B------:R0:W-:Y:S04]  /*08a0*/  STG.E.64 desc[UR16][R6.64+0x18], R10 ;  /* 0x0000180a06007986 */ /* 0x0001e8000c101b10 */
.L_x_58:
[----:B------:R-:W-:-:S13]  /*08b0*/  ISETP.NE.AND P0, PT, RZ, UR15, PT ;  /* 0x0000000fff007c0c */ /* 0x000fda000bf05270 */
[----:B------:R-:W-:Y:S05]  /*08c0*/  @!P0 EXIT ;  /* 0x000000000000894d */ /* 0x000fea0003800000 */
[----:B------:R-:W-:-:S09]  /*08d0*/  UISETP.NE.AND UP0, UPT, UR15, 0x1, UPT ;  /* 0x000000010f00788c */ /* 0x000fd2000bf05270 */
[----:B------:R-:W-:Y:S05]  /*08e0*/  BRA.U !UP0, `(.L_x_59) ;  /* 0x0000000108487547 */ /* 0x000fea000b800000 */
[----:B------:R-:W1:Y:S01]  /*08f0*/  LDCU.64 UR14, c[0x0][0x380] ;  /* 0x00007000ff0e77ac */ /* 0x000e620008000a00 */
[----:B------:R-:W2:Y:S01]  /*0900*/  LDCU.128 UR8, c[0x0][0x380] ;  /* 0x00007000ff0877ac */ /* 0x000ea20008000c00 */
[----:B------:R-:W-:-:S04]  /*0910*/  UIMAD UR5, UR4, UR7, UR7 ;  /* 0x00000007040572a4 */ /* 0x000fc8000f8e0207 */
[----:B------:R-:W-:Y:S02]  /*0920*/  UIADD3 UR6, UP0, UPT, UR4, UR5, URZ ;  /* 0x0000000504067290 */ /* 0x000fe4000ff1e0ff */
[----:B------:R-:W-:Y:S02]  /*0930*/  UIMAD UR5, UR4, UR7, UR4 ;  /* 0x00000007040572a4 */ /* 0x000fe4000f8e0204 */
[----:B------:R-:W-:Y:S02]  /*0940*/  UIADD3.X UR12, UPT, UPT, URZ, URZ, URZ, UP0, !UPT ;  /* 0x000000ffff0c7290 */ /* 0x000fe400087fe4ff */
[----:B-1----:R-:W-:Y:S02]  /*0950*/  ULEA UR14, UP0, UR6, UR14, 0x3 ;  /* 0x0000000e060e7291 */ /* 0x002fe4000f8018ff */
[----:B------:R-:W-:Y:S02]  /*0960*/  UIADD3 UR4, UPT, UPT, UR4, 0x2, URZ ;  /* 0x0000000204047890 */ /* 0x000fe4000fffe0ff */
[----:B--2---:R-:W-:Y:S01]  /*0970*/  UIMAD.WIDE.U32 UR8, UR5, 0x8, UR8 ;  /* 0x00000008050878a5 */ /* 0x004fe2000f8e0008 */
[----:B0---4-:R-:W-:Y:S01]  /*0980*/  MOV R6, UR10 ;  /* 0x0000000a00067c02 */ /* 0x011fe20008000f00 */
[----:B------:R-:W-:Y:S01]  /*0990*/  ULEA.HI.X UR12, UR6, UR15, UR12, 0x3, UP0 ;  /* 0x0000000f060c7291 */ /* 0x000fe200080f1c0c */
[----:B------:R-:W-:Y:S01]  /*09a0*/  IMAD.U32 R7, RZ, RZ, UR11 ;  /* 0x0000000bff077e24 */ /* 0x000fe2000f8e00ff */
[----:B------:R-:W-:-:S02]  /*09b0*/  MOV R2, UR14 ;  /* 0x0000000e00027c02 */ /* 0x000fc40008000f00 */
[----:B------:R-:W-:Y:S01]  /*09c0*/  MOV R4, UR8 ;  /* 0x0000000800047c02 */ /* 0x000fe20008000f00 */
[----:B------:R-:W-:Y:S02]  /*09d0*/  IMAD.U32 R5, RZ, RZ, UR9 ;  /* 0x00000009ff057e24 */ /* 0x000fe4000f8e00ff */
[----:B------:R-:W-:-:S03]  /*09e0*/  IMAD.U32 R3, RZ, RZ, UR12 ;  /* 0x0000000cff037e24 */ /* 0x000fc6000f8e00ff */
[----:B------:R1:W-:Y:S04]  /*09f0*/  STG.E.64 desc[UR16][R4.64], R6 ;  /* 0x0000000604007986 */ /* 0x0003e8000c101b10 */
[----:B------:R1:W-:Y:S02]  /*0a00*/  STG.E.64 desc[UR16][R2.64+0x8], R6 ;  /* 0x0000080602007986 */ /* 0x0003e4000c101b10 */
.L_x_59:
[----:B------:R-:W-:-:S04]  /*0a10*/  ULOP3.LUT UR5, UR7, 0x1, URZ, 0xc0, !UPT ;  /* 0x0000000107057892 */ /* 0x000fc8000f8ec0ff */
[----:B------:R-:W-:-:S06]  /*0a20*/  UISETP.NE.U32.AND UP0, UPT, UR5, 0x1, UPT ;  /* 0x000000010500788c */ /* 0x000fcc000bf05070 */
[----:B------:R-:W-:-:S13]  /*0a30*/  PLOP3.LUT P0, PT, PT, PT, UP0, 0x80, 0x8 ;  /* 0x000000000008781c */ /* 0x000fda0003f0f008 */
[----:B------:R-:W-:Y:S05]  /*0a40*/  @P0 EXIT ;  /* 0x000000000000094d */ /* 0x000fea0003800000 */
[----:B------:R-:W2:Y:S01]  /*0a50*/  LDCU.128 UR8, c[0x0][0x380] ;  /* 0x00007000ff0877ac */ /* 0x000ea20008000c00 */
[----:B------:R-:W-:-:S04]  /*0a60*/  UIMAD UR4, UR4, UR7, UR4 ;  /* 0x00000007040472a4 */ /* 0x000fc8000f8e0204 */
[----:B--2---:R-:W-:Y:S01]  /*0a70*/  UIMAD.WIDE.U32 UR4, UR4, 0x8, UR8 ;  /* 0x00000008040478a5 */ /* 0x004fe2000f8e0008 */
[----:B01--4-:R-:W-:Y:S01]  /*0a80*/  MOV R4, UR10 ;  /* 0x0000000a00047c02 */ /* 0x013fe20008000f00 */
[----:B------:R-:W-:-:S04]  /*0a90*/  IMAD.U32 R5, RZ, RZ, UR11 ;  /* 0x0000000bff057e24 */ /* 0x000fc8000f8e00ff */
[----:B------:R-:W-:Y:S01]  /*0aa0*/  MOV R2, UR4 ;  /* 0x0000000400027c02 */ /* 0x000fe20008000f00 */
[----:B------:R-:W-:-:S05]  /*0ab0*/  IMAD.U32 R3, RZ, RZ, UR5 ;  /* 0x00000005ff037e24 */ /* 0x000fca000f8e00ff */
[----:B------:R-:W-:Y:S01]  /*0ac0*/  STG.E.64 desc[UR16][R2.64], R4 ;  /* 0x0000000402007986 */ /* 0x000fe2000c101b10 */
[----:B------:R-:W-:Y:S05]  /*0ad0*/  EXIT ;  /* 0x000000000000794d */ /* 0x000fea0003800000 */
.L_x_60:
        /* <DEDUP_REMOVED lines=10> */
.L_x_94:


//--------------------- .text._Z13kernSetDiag32Pfdi --------------------------
	.section	.text._Z13kernSetDiag32Pfdi,"ax",@progbits
	.align	128
.text._Z13kernSetDiag32Pfdi:
        .type           _Z13kernSetDiag32Pfdi,@function
        .size           _Z13kernSetDiag32Pfdi,(.L_x_95 - _Z13kernSetDiag32Pfdi)
        .other          _Z13kernSetDiag32Pfdi,@"STO_CUDA_ENTRY STV_DEFAULT"
_Z13kernSetDiag32Pfdi:
[----:B------:R-:W-:Y:S01]  /*0000*/  LDC R1, c[0x0][0x37c] ;  /* 0x0000df00ff017b82 */ /* 0x000fe20000000800 */
[----:B------:R-:W0:Y:S02]  /*0010*/  LDCU UR7, c[0x0][0x390] ;  /* 0x00007200ff0777ac */ /* 0x000e240008000800 */
[----:B0-----:R-:W-:-:S06]  /*0020*/  UISETP.GE.AND UP0, UPT, UR7, 0x1, UPT ;  /* 0x000000010700788c */ /* 0x001fcc000bf06270 */
[----:B------:R-:W-:-:S13]  /*0030*/  PLOP3.LUT P0, PT, PT, PT, UP0, 0x80, 0x8 ;  /* 0x000000000008781c */ /* 0x000fda0003f0f008 */
[----:B------:R-:W-:Y:S05]  /*0040*/  @!P0 EXIT ;  /* 0x000000000000894d */ /* 0x000fea0003800000 */
[----:B------:R-:W0:Y:S01]  /*0050*/  LDCU.64 UR8, c[0x0][0x388] ;  /* 0x00007100ff0877ac */ /* 0x000e220008000a00 */
[----:B------:R-:W-:Y:S01]  /*0060*/  UISETP.GE.U32.AND UP0, UPT, UR7, 0x8, UPT ;  /* 0x000000080700788c */ /* 0x000fe2000bf06070 */
[----:B------:R-:W-:Y:S01]  /*0070*/  UMOV UR4, URZ ;  /* 0x000000ff00047c82 */ /* 0x000fe20008000000 */
[----:B------:R-:W1:Y:S01]  /*0080*/  LDCU.64 UR16, c[0x0][0x358] ;  /* 0x00006b00ff1077ac */ /* 0x000e620008000a00 */
[----:B0-----:R-:W0:Y:S06]  /*0090*/  F2F.F32.F64 R0, UR8 ;  /* 0x0000000800007d10 */ /* 0x001e2c0008301000 */
[----:B------:R-:W-:Y:S05]  /*00a0*/  BRA.U !UP0, `(.L_x_61) ;  /* 0x0000000508647547 */ /* 0x000fea000b800000 */
[----:B------:R-:W2:Y:S01]  /*00b0*/  LDC.64 R14, c[0x0][0x380] ;  /* 0x0000e000ff0e7b82 */ /* 0x000ea20000000a00 */
[----:B------:R-:W3:Y:S01]  /*00c0*/  LDCU.64 UR24, c[0x0][0x380] ;  /* 0x00007000ff1877ac */ /* 0x000ee20008000a00 */
[----:B------:R-:W-:Y:S01]  /*00d0*/  IMAD.MOV.U32 R17, RZ, RZ, RZ ;  /* 0x000000ffff117224 */ /* 0x000fe200078e00ff */
[----:B------:R-:W-:Y:S02]  /*00e0*/  ULOP3.LUT UR4, UR7, 0x7ffffff8, URZ, 0xc0, !UPT ;  /* 0x7ffffff807047892 */ /* 0x000fe4000f8ec0ff */
[----:B------:R-:W-:Y:S02]  /*00f0*/  UIMAD UR28, UR7, 0x7, URZ ;  /* 0x00000007071c78a4 */ /* 0x000fe4000f8e02ff */
[----:B------:R-:W-:Y:S02]  /*0100*/  UIMAD UR29, UR7, 0x6, URZ ;  /* 0x00000006071d78a4 */ /* 0x000fe4000f8e02ff */
[----:B------:R-:W-:Y:S02]  /*0110*/  UIMAD UR30, UR7, 0x5, URZ ;  /* 0x00000005071e78a4 */ /* 0x000fe4000f8e02ff */
[----:B------:R-:W-:-:S02]  /*0120*/  USHF.L.U32 UR31, UR7, 0x2, URZ ;  /* 0x00000002071f7899 */ /* 0x000fc400080006ff */
[----:B------:R-:W-:Y:S02]  /*0130*/  UIMAD UR32, UR7, 0x3, URZ ;  /* 0x00000003072078a4 */ /* 0x000fe4000f8e02ff */
[----:B------:R-:W-:Y:S02]  /*0140*/  USHF.L.U32 UR33, UR7, 0x1, URZ ;  /* 0x0000000107217899 */ /* 0x000fe400080006ff */
[----:B---3--:R-:W-:Y:S02]  /*0150*/  UIADD3 UR49, UP0, UPT, UR24, 0x18, URZ ;  /* 0x0000001818317890 */ /* 0x008fe4000ff1e0ff */
[----:B------:R-:W-:Y:S02]  /*0160*/  UIADD3 UR47, UP1, UPT, UR24, 0x14, URZ ;  /* 0x00000014182f7890 */ /* 0x000fe4000ff3e0ff */
[----:B------:R-:W-:Y:S02]  /*0170*/  UIADD3 UR45, UP2, UPT, UR24, 0xc, URZ ;  /* 0x0000000c182d7890 */ /* 0x000fe4000ff5e0ff */
[----:B------:R-:W-:-:S02]  /*0180*/  UIADD3 UR43, UP3, UPT, UR24, 0x8, URZ ;  /* 0x00000008182b7890 */ /* 0x000fc4000ff7e0ff */
[----:B------:R-:W-:Y:S02]  /*0190*/  UIADD3 UR41, UP4, UPT, UR24, 0x4, URZ ;  /* 0x0000000418297890 */ /* 0x000fe4000ff9e0ff */
[----:B------:R-:W-:Y:S01]  /*01a0*/  ULEA UR26, UR7, 0x8, 0x3 ;  /* 0x00000008071a7891 */ /* 0x000fe2000f8e18ff */
[----:B------:R-:W3:Y:S01]  /*01b0*/  LDCU UR34, c[0x0][0x390] ;  /* 0x00007200ff2277ac */ /* 0x000ee20008000800 */
[----:B------:R-:W-:Y:S02]  /*01c0*/  UIADD3 UR27, UPT, UPT, -UR4, URZ, URZ ;  /* 0x000000ff041b7290 */ /* 0x000fe4000fffe1ff */
[----:B------:R-:W-:Y:S02]  /*01d0*/  UIADD3.X UR50, UPT, UPT, URZ, UR25, URZ, UP0, !UPT ;  /* 0x00000019ff327290 */ /* 0x000fe400087fe4ff */
[----:B------:R-:W-:Y:S02]  /*01e0*/  UIADD3.X UR48, UPT, UPT, URZ, UR25, URZ, UP1, !UPT ;  /* 0x00000019ff307290 */ /* 0x000fe40008ffe4ff */
[----:B------:R-:W-:-:S02]  /*01f0*/  UIADD3.X UR46, UPT, UPT, URZ, UR25, URZ, UP2, !UPT ;  /* 0x00000019ff2e7290 */ /* 0x000fc400097fe4ff */
[----:B------:R-:W-:Y:S02]  /*0200*/  UIADD3.X UR44, UPT, UPT, URZ, UR25, URZ, UP3, !UPT ;  /* 0x00000019ff2c7290 */ /* 0x000fe40009ffe4ff */
[----:B------:R-:W-:Y:S01]  /*0210*/  UIADD3.X UR42, UPT, UPT, URZ, UR25, URZ, UP4, !UPT ;  /* 0x00000019ff2a7290 */ /* 0x000fe2000a7fe4ff */
[----:B------:R-:W-:Y:S01]  /*0220*/  UMOV UR5, URZ ;  /* 0x000000ff00057c82 */ /* 0x000fe20008000000 */
[----:B------:R-:W-:-:S10]  /*0230*/  UMOV UR6, URZ ;  /* 0x000000ff00067c82 */ /* 0x000fd40008000000 */
.L_x_62:
[----:B---3--:R-:W-:Y:S01]  /*0240*/  UIADD3 UR8, UP4, UPT, UR34, UR5, URZ ;  /* 0x0000000522087290 */ /* 0x008fe2000ff9e0ff */
[C---:B--2-4-:R-:W-:Y:S01]  /*0250*/  IMAD.WIDE.U32 R2, R17.reuse, 0x4, R14 ;  /* 0x0000000411027825 */ /* 0x054fe200078e000e */
[----:B------:R-:W-:Y:S02]  /*0260*/  UIADD3 UR10, UP3, UPT, UR33, UR5, URZ ;  /* 0x00000005210a7290 */ /* 0x000fe4000ff7e0ff */
[----:B------:R-:W-:Y:S01]  /*0270*/  UIADD3.X UR9, UPT, UPT, URZ, UR6, URZ, UP4, !UPT ;  /* 0x00000006ff097290 */ /* 0x000fe2000a7fe4ff */
[----:B------:R-:W-:Y:S01]  /*0280*/  VIADD R17, R17, UR26 ;  /* 0x0000001a11117c36 */ /* 0x000fe20008000000 */
[----:B------:R-:W-:Y:S01]  /*0290*/  ULEA UR35, UP4, UR8, UR41, 0x2 ;  /* 0x0000002908237291 */ /* 0x000fe2000f8810ff */
[----:B01----:R0:W-:Y:S01]  /*02a0*/  STG.E desc[UR16][R2.64], R0 ;  /* 0x0000000002007986 */ /* 0x0031e2000c101910 */
        /* <DEDUP_REMOVED lines=11> */
[----:B------:R1:W-:Y:S01]  /*0360*/  STG.E desc[UR16][R4.64], R0 ;  /* 0x0000000004007986 */ /* 0x0003e2000c101910 */
        /* <DEDUP_REMOVED lines=11> */
[----:B------:R4:W-:Y:S01]  /*0420*/  STG.E desc[UR16][R6.64], R0 ;  /* 0x0000000006007986 */ /* 0x0009e2000c101910 */
[----:B------:R-:W-:Y:S01]  /*0430*/  UIADD3.X UR21, UPT, UPT, URZ, UR6, URZ, UP1, !UPT ;  /* 0x00000006ff157290 */ /* 0x000fe20008ffe4ff */
[----:B0-----:R-:W-:Y:S01]  /*0440*/  IMAD.U32 R2, RZ, RZ, UR38 ;  /* 0x00000026ff027e24 */ /* 0x001fe2000f8e00ff */
[----:B------:R-:W-:Y:S01]  /*0450*/  ULEA UR40, UP1, UR20, UR49, 0x2 ;  /* 0x0000003114287291 */ /* 0x000fe2000f8210ff */
[----:B------:R4:W-:Y:S01]  /*0460*/  STG.E desc[UR16][R8.64], R0 ;  /* 0x0000000008007986 */ /* 0x0009e2000c101910 */
        /* <DEDUP_REMOVED lines=15> */
[----:B------:R4:W-:Y:S01]  /*0560*/  STG.E desc[UR16][R2.64+0x10], R0 ;  /* 0x0000100002007986 */ /* 0x0009e2000c101910 */
[----:B------:R-:W-:-:S02]  /*0570*/  UIADD3.X UR6, UPT, UPT, URZ, UR6, URZ, UP0, !UPT ;  /* 0x00000006ff067290 */ /* 0x000fc400087fe4ff */
[----:B------:R-:W-:Y:S01]  /*0580*/  UISETP.NE.AND UP0, UPT, UR27, URZ, UPT ;  /* 0x000000ff1b00728c */ /* 0x000fe2000bf05270 */
[----:B------:R4:W-:Y:S01]  /*0590*/  STG.E desc[UR16][R4.64], R0 ;  /* 0x0000000004007986 */ /* 0x0009e2000c101910 */
[----:B------:R-:W-:Y:S02]  /*05a0*/  ULEA UR34, UR7, UR34, 0x3 ;  /* 0x0000002207227291 */ /* 0x000fe4000f8e18ff */
[----:B------:R-:W-:Y:S01]  /*05b0*/  ULEA UR33, UR7, UR33, 0x3 ;  /* 0x0000002107217291 */ /* 0x000fe2000f8e18ff */
[----:B------:R4:W-:Y:S01]  /*05c0*/  STG.E desc[UR16][R10.64], R0 ;  /* 0x000000000a007986 */ /* 0x0009e2000c101910 */
[----:B------:R-:W-:Y:S02]  /*05d0*/  ULEA UR32, UR7, UR32, 0x3 ;  /* 0x0000002007207291 */ /* 0x000fe4000f8e18ff */
[----:B------:R-:W-:Y:S01]  /*05e0*/  ULEA UR31, UR7, UR31, 0x3 ;  /* 0x0000001f071f7291 */ /* 0x000fe2000f8e18ff */
[----:B------:R4:W-:Y:S01]  /*05f0*/  STG.E desc[UR16][R12.64+0x1c], R0 ;  /* 0x00001c000c007986 */ /* 0x0009e2000c101910 */
[----:B------:R-:W-:-:S02]  /*0600*/  ULEA UR30, UR7, UR30, 0x3 ;  /* 0x0000001e071e7291 */ /* 0x000fc4000f8e18ff */
[----:B------:R-:W-:Y:S02]  /*0610*/  ULEA UR29, UR7, UR29, 0x3 ;  /* 0x0000001d071d7291 */ /* 0x000fe4000f8e18ff */
[----:B------:R-:W-:Y:S01]  /*0620*/  ULEA UR28, UR7, UR28, 0x3 ;  /* 0x0000001c071c7291 */ /* 0x000fe2000f8e18ff */
[----:B------:R-:W-:Y:S11]  /*0630*/  BRA.U UP0, `(.L_x_62) ;  /* 0xfffffffd00007547 */ /* 0x000ff6000b83ffff */
.L_x_61:
[----:B------:R-:W-:-:S06]  /*0640*/  ULOP3.LUT UR5, UR7, 0x7, URZ, 0xc0, !UPT ;  /* 0x0000000707057892 */ /* 0x000fcc000f8ec0ff */
[----:B------:R-:W-:-:S13]  /*0650*/  ISETP.NE.AND P0, PT, RZ, UR5, PT ;  /* 0x00000005ff007c0c */ /* 0x000fda000bf05270 */
[----:B-1----:R-:W-:Y:S05]  /*0660*/  @!P0 EXIT ;  /* 0x000000000000894d */ /* 0x002fea0003800000 */
[----:B------:R-:W-:Y:S02]  /*0670*/  UISETP.GE.U32.AND UP0, UPT, UR5, 0x4, UPT ;  /* 0x000000040500788c */ /* 0x000fe4000bf06070 */
[----:B------:R-:W-:-:S07]  /*0680*/  ULOP3.LUT UR13, UR7, 0x3, URZ, 0xc0, !UPT ;  /* 0x00000003070d7892 */ /* 0x000fce000f8ec0ff */
[----:B------:R-:W-:Y:S05]  /*0690*/  BRA.U !UP0, `(.L_x_63) ;  /* 0x0000000108807547 */ /* 0x000fea000b800000 */
[----:B------:R-:W1:Y:S01]  /*06a0*/  LDCU.64 UR8, c[0x0][0x380] ;  /* 0x00007000ff0877ac */ /* 0x000e620008000a00 */
[----:B------:R-:W2:Y:S01]  /*06b0*/  LDCU.64 UR14, c[0x0][0x380] ;  /* 0x00007000ff0e77ac */ /* 0x000ea20008000a00 */
[----:B------:R-:W-:Y:S02]  /*06c0*/  UIMAD UR6, UR4, UR7, UR7 ;  /* 0x00000007040672a4 */ /* 0x000fe4000f8e0207 */
[----:B------:R-:W-:Y:S02]  /*06d0*/  UIMAD UR5, UR4, UR7, UR4 ;  /* 0x00000007040572a4 */ /* 0x000fe4000f8e0204 */
[----:B------:R-:W-:Y:S02]  /*06e0*/  UIADD3 UR12, UP0, UPT, UR4, UR6, URZ ;  /* 0x00000006040c7290 */ /* 0x000fe4000ff1e0ff */
[----:B------:R-:W-:-:S04]  /*06f0*/  UIADD3 UR6, UPT, UPT, UR6, UR7, URZ ;  /* 0x0000000706067290 */ /* 0x000fc8000fffe0ff */
[----:B------:R-:W-:Y:S02]  /*0700*/  UIADD3 UR10, UP1, UPT, UR4, UR6, URZ ;  /* 0x00000006040a7290 */ /* 0x000fe4000ff3e0ff */
[----:B------:R-:W-:Y:S02]  /*0710*/  UIADD3 UR6, UPT, UPT, UR6, UR7, URZ ;  /* 0x0000000706067290 */ /* 0x000fe4000fffe0ff */
[----:B-1----:R-:W-:Y:S02]  /*0720*/  UIMAD.WIDE.U32 UR8, UR5, 0x4, UR8 ;  /* 0x00000004050878a5 */ /* 0x002fe4000f8e0008 */
[----:B------:R-:W-:Y:S02]  /*0730*/  UIADD3.X UR5, UPT, UPT, URZ, URZ, URZ, UP0, !UPT ;  /* 0x000000ffff057290 */ /* 0x000fe400087fe4ff */
[----:B--2---:R-:W-:Y:S02]  /*0740*/  ULEA UR19, UP0, UR12, UR14, 0x2 ;  /* 0x0000000e0c137291 */ /* 0x004fe4000f8010ff */
[----:B------:R-:W-:Y:S01]  /*0750*/  UIADD3.X UR11, UPT, UPT, URZ, URZ, URZ, UP1, !UPT ;  /* 0x000000ffff0b7290 */ /* 0x000fe20008ffe4ff */
[----:B----4-:R-:W-:Y:S01]  /*0760*/  MOV R8, UR8 ;  /* 0x0000000800087c02 */ /* 0x010fe20008000f00 */
[----:B------:R-:W-:Y:S01]  /*0770*/  UIADD3 UR6, UP1, UPT, UR4, UR6, URZ ;  /* 0x0000000604067290 */ /* 0x000fe2000ff3e0ff */
[----:B------:R-:W-:Y:S01]  /*0780*/  IMAD.U32 R9, RZ, RZ, UR9 ;  /* 0x00000009ff097e24 */ /* 0x000fe2000f8e00ff */
[----:B------:R-:W-:Y:S01]  /*0790*/  ULEA.HI.X UR12, UR12, UR15, UR5, 0x2, UP0 ;  /* 0x0000000f0c0c7291 */ /* 0x000fe200080f1405 */
[----:B------:R-:W-:Y:S01]  /*07a0*/  MOV R2, UR19 ;  /* 0x0000001300027c02 */ /* 0x000fe20008000f00 */
[----:B------:R-:W-:-:S02]  /*07b0*/  ULEA UR18, UP0, UR10, UR14, 0x2 ;  /* 0x0000000e0a127291 */ /* 0x000fc4000f8010ff */
[----:B------:R-:W-:Y:S01]  /*07c0*/  UIADD3.X UR8, UPT, UPT, URZ, URZ, URZ, UP1, !UPT ;  /* 0x000000ffff087290 */ /* 0x000fe20008ffe4ff */
[----:B0-----:R1:W-:Y:S01]  /*07d0*/  STG.E desc[UR16][R8.64], R0 ;  /* 0x0000000008007986 */ /* 0x0013e2000c101910 */
[----:B------:R-:W-:Y:S01]  /*07e0*/  ULEA UR5, UP1, UR6, UR14, 0x2 ;  /* 0x0000000e06057291 */ /* 0x000fe2000f8210ff */
[----:B------:R-:W-:Y:S01]  /*07f0*/  IMAD.U32 R3, RZ, RZ, UR12 ;  /* 0x0000000cff037e24 */ /* 0x000fe2000f8e00ff */
[----:B------:R-:W-:Y:S01]  /*0800*/  ULEA.HI.X UR9, UR10, UR15, UR11, 0x2, UP0 ;  /* 0x0000000f0a097291 */ /* 0x000fe200080f140b */
[----:B------:R-:W-:Y:S01]  /*0810*/  MOV R4, UR18 ;  /* 0x0000001200047c02 */ /* 0x000fe20008000f00 */
[----:B------:R-:W-:Y:S02]  /*0820*/  ULEA.HI.X UR6, UR6, UR15, UR8, 0x2, UP1 ;  /* 0x0000000f06067291 */ /* 0x000fe400088f1408 */
[----:B------:R-:W-:Y:S01]  /*0830*/  MOV R6, UR5 ;  /* 0x0000000500067c02 */ /* 0x000fe20008000f00 */
[----:B------:R1:W-:Y:S01]  /*0840*/  STG.E desc[UR16][R2.64+0x4], R0 ;  /* 0x0000040002007986 */ /* 0x0003e2000c101910 */
[----:B------:R-:W-:Y:S01]  /*0850*/  IMAD.U32 R5, RZ, RZ, UR9 ;  /* 0x00000009ff057e24 */ /* 0x000fe2000f8e00ff */
[----:B------:R-:W-:Y:S01]  /*0860*/  UIADD3 UR4, UPT, UPT, UR4, 0x4, URZ ;  /* 0x0000000404047890 */ /* 0x000fe2000fffe0ff */
[----:B------:R-:W-:-:S03]  /*0870*/  IMAD.U32 R7, RZ, RZ, UR6 ;  /* 0x00000006ff077e24 */ /* 0x000fc6000f8e00ff */
[----:B------:R1:W-:Y:S04]  /*0880*/  STG.E desc[UR16][R4.64+0x8], R0 ;  /* 0x0000080004007986 */ /* 0x0003e8000c101910 */
[----:B------:R1:W-:Y:S04]  /*0890*/  STG.E desc[UR16][R6.64+0xc], R0 ;  /* 0x00000c0006007986 */ /* 0x0003e8000c101910 */
.L_x_63:
[----:B------:R-:W-:-:S13]  /*08a0*/  ISETP.NE.AND P0, PT, RZ, UR13, PT ;  /* 0x0000000dff007c0c */ /* 0x000fda000bf05270 */
[----:B------:R-:W-:Y:S05]  /*08b0*/  @!P0 EXIT ;  /* 0x000000000000894d */ /* 0x000fea0003800000 */
[----:B------:R-:W-:-:S09]  /*08c0*/  UISETP.NE.AND UP0, UPT, UR13, 0x1, UPT ;  /* 0x000000010d00788c */ /* 0x000fd2000bf05270 */
[----:B------:R-:W-:Y:S05]  /*08d0*/  BRA.U !UP0, `(.L_x_64) ;  /* 0x0000000108407547 */ /* 0x000fea000b800000 */
[----:B------:R-:W2:Y:S01]  /*08e0*/  LDCU.64 UR12, c[0x0][0x380] ;  /* 0x00007000ff0c77ac */ /* 0x000ea20008000a00 */
[----:B------:R-:W3:Y:S01]  /*08f0*/  LDCU.64 UR8, c[0x0][0x380] ;  /* 0x00007000ff0877ac */ /* 0x000ee20008000a00 */
[----:B------:R-:W-:-:S04]  /*0900*/  UIMAD UR5, UR4, UR7, UR7 ;  /* 0x00000007040572a4 */ /* 0x000fc8000f8e0207 */
[----:B------:R-:W-:Y:S02]  /*0910*/  UIADD3 UR6, UP0, UPT, UR4, UR5, URZ ;  /* 0x0000000504067290 */ /* 0x000fe4000ff1e0ff */
[----:B------:R-:W-:Y:S02]  /*0920*/  UIMAD UR5, UR4, UR7, UR4 ;  /* 0x00000007040572a4 */ /* 0x000fe4000f8e0204 */
[----:B------:R-:W-:Y:S02]  /*0930*/  UIADD3.X UR10, UPT, UPT, URZ, URZ, URZ, UP0, !UPT ;  /* 0x000000ffff0a7290 */ /* 0x000fe400087fe4ff */
[----:B--2---:R-:W-:Y:S02]  /*0940*/  ULEA UR12, UP0, UR6, UR12, 0x2 ;  /* 0x0000000c060c7291 */ /* 0x004fe4000f8010ff */
[----:B------:R-:W-:Y:S02]  /*0950*/  UIADD3 UR4, UPT, UPT, UR4, 0x2, URZ ;  /* 0x0000000204047890 */ /* 0x000fe4000fffe0ff */
[----:B---3--:R-:W-:-:S02]  /*0960*/  UIMAD.WIDE.U32 UR8, UR5, 0x4, UR8 ;  /* 0x00000004050878a5 */ /* 0x008fc4000f8e0008 */
[----:B------:R-:W-:Y:S01]  /*0970*/  ULEA.HI.X UR10, UR6, UR13, UR10, 0x2, UP0 ;  /* 0x0000000d060a7291 */ /* 0x000fe200080f140a */
[----:B-1--4-:R-:W-:-:S03]  /*0980*/  MOV R2, UR12 ;  /* 0x0000000c00027c02 */ /* 0x012fc60008000f00 */
[----:B------:R-:W-:Y:S01]  /*0990*/  MOV R4, UR8 ;  /* 0x0000000800047c02 */ /* 0x000fe20008000f00 */
[----:B------:R-:W-:Y:S02]  /*09a0*/  IMAD.U32 R5, RZ, RZ, UR9 ;  /* 0x00000009ff057e24 */ /* 0x000fe4000f8e00ff */
[----:B------:R-:W-:-:S03]  /*09b0*/  IMAD.U32 R3, RZ, RZ, UR10 ;  /* 0x0000000aff037e24 */ /* 0x000fc6000f8e00ff */
[----:B0-----:R2:W-:Y:S04]  /*09c0*/  STG.E desc[UR16][R4.64], R0 ;  /* 0x0000000004007986 */ /* 0x0015e8000c101910 */
[----:B------:R2:W-:Y:S02]  /*09d0*/  STG.E desc[UR16][R2.64+0x4], R0 ;  /* 0x0000040002007986 */ /* 0x0005e4000c101910 */
.L_x_64:
[----:B------:R-:W-:-:S04]  /*09e0*/  ULOP3.LUT UR5, UR7, 0x1, URZ, 0xc0, !UPT ;  /* 0x0000000107057892 */ /* 0x000fc8000f8ec0ff */
[----:B------:R-:W-:-:S06]  /*09f0*/  UISETP.NE.U32.AND UP0, UPT, UR5, 0x1, UPT ;  /* 0x000000010500788c */ /* 0x000fcc000bf05070 */
[----:B------:R-:W-:-:S13]  /*0a00*/  PLOP3.LUT P0, PT, PT, PT, UP0, 0x80, 0x8 ;  /* 0x000000000008781c */ /* 0x000fda0003f0f008 */
[----:B------:R-:W-:Y:S05]  /*0a10*/  @P0 EXIT ;  /* 0x000000000000094d */ /* 0x000fea0003800000 */
[----:B------:R-:W3:Y:S01]  /*0a20*/  LDCU.64 UR8, c[0x0][0x380] ;  /* 0x00007000ff0877ac */ /* 0x000ee20008000a00 */
[----:B------:R-:W-:-:S04]  /*0a30*/  UIMAD UR4, UR4, UR7, UR4 ;  /* 0x00000007040472a4 */ /* 0x000fc8000f8e0204 */
[----:B---3--:R-:W-:-:S06]  /*0a40*/  UIMAD.WIDE.U32 UR4, UR4, 0x4, UR8 ;  /* 0x00000004040478a5 */ /* 0x008fcc000f8e0008 */
[----:B-12-4-:R-:W-:Y:S01]  /*0a50*/  MOV R2, UR4 ;  /* 0x0000000400027c02 */ /* 0x016fe20008000f00 */
[----:B------:R-:W-:-:S05]  /*0a60*/  IMAD.U32 R3, RZ, RZ, UR5 ;  /* 0x00000005ff037e24 */ /* 0x000fca000f8e00ff */
[----:B0-----:R-:W-:Y:S01]  /*0a70*/  STG.E desc[UR16][R2.64], R0 ;  /* 0x0000000002007986 */ /* 0x001fe2000c101910 */
[----:B------:R-:W-:Y:S05]  /*0a80*/  EXIT ;  /* 0x000000000000794d */ /* 0x000fea0003800000 */
.L_x_65:
        /* <DEDUP_REMOVED lines=15> */
.L_x_95:


//--------------------- .text._Z10kern32to64PdPKfl --------------------------
	.section	.text._Z10kern32to64PdPKfl,"ax",@progbits
	.align	128
.text._Z10kern32to64PdPKfl:
        .type           _Z10kern32to64PdPKfl,@function
        .size           _Z10kern32to64PdPKfl,(.L_x_96 - _Z10kern32to64PdPKfl)
        .other          _Z10kern32to64PdPKfl,@"STO_CUDA_ENTRY STV_DEFAULT"
_Z10kern32to64PdPKfl:
[----:B------:R-:W-:Y:S08]  /*0000*/  LDC R1, c[0x0][0x37c] ;  /* 0x0000df00ff017b82 */ /* 0x000ff00000000800 */
[----:B------:R-:W0:Y:S02]  /*0010*/  LDC.64 R2, c[0x0][0x390] ;  /* 0x0000e400ff027b82 */ /* 0x000e240000000a00 */
[----:B0-----:R-:W-:-:S04]  /*0020*/  ISETP.GE.U32.AND P0, PT, R2, 0x1, PT ;  /* 0x000000010200780c */ /* 0x001fc80003f06070 */
[----:B------:R-:W-:-:S13]  /*0030*/  ISETP.GE.AND.EX P0, PT, R3, RZ, PT, P0 ;  /* 0x000000ff0300720c */ /* 0x000fda0003f06300 */
[----:B------:R-:W-:Y:S05]  /*0040*/  @!P0 EXIT ;  /* 0x000000000000894d */ /* 0x000fea0003800000 */
[C---:B------:R-:W-:Y:S01]  /*0050*/  ISETP.GE.U32.AND P1, PT, R2.reuse, 0x10, PT ;  /* 0x000000100200780c */ /* 0x040fe20003f26070 */
[----:B------:R-:W0:Y:S01]  /*0060*/  LDCU.64 UR8, c[0x0][0x358] ;  /* 0x00006b00ff0877ac */ /* 0x000e220008000a00 */
[----:B------:R-:W-:Y:S01]  /*0070*/  LOP3.LUT R18, R2, 0xf, RZ, 0xc0, !PT ;  /* 0x0000000f02127812 */ /* 0x000fe200078ec0ff */
[----:B------:R-:W-:Y:S01]  /*0080*/  IMAD.MOV.U32 R0, RZ, RZ, RZ ;  /* 0x000000ffff007224 */ /* 0x000fe200078e00ff */
[----:B------:R-:W-:Y:S01]  /*0090*/  ISETP.GE.U32.AND.EX P1, PT, R3, RZ, PT, P1 ;  /* 0x000000ff0300720c */ /* 0x000fe20003f26110 */
[----:B------:R-:W-:Y:S01]  /*00a0*/  IMAD.MOV.U32 R4, RZ, RZ, RZ ;  /* 0x000000ffff047224 */ /* 0x000fe200078e00ff */
[----:B------:R-:W-:-:S04]  /*00b0*/  ISETP.NE.U32.AND P0, PT, R18, RZ, PT ;  /* 0x000000ff1200720c */ /* 0x000fc80003f05070 */
[----:B------:R-:W-:-:S07]  /*00c0*/  ISETP.NE.AND.EX P0, PT, RZ, RZ, PT, P0 ;  /* 0x000000ffff00720c */ /* 0x000fce0003f05300 */
[----:B------:R-:W-:Y:S06]  /*00d0*/  @!P1 BRA `(.L_x_66) ;  /* 0x0000000400289947 */ /* 0x000fec0003800000 */
[----:B------:R-:W1:Y:S01]  /*00e0*/  LDCU.128 UR4, c[0x0][0x380] ;  /* 0x00007000ff0477ac */ /* 0x000e620008000c00 */
[----:B------:R-:W-:Y:S02]  /*00f0*/  LOP3.LUT R0, R2, 0xfffffff0, RZ, 0xc0, !PT ;  /* 0xfffffff002007812 */ /* 0x000fe400078ec0ff */
[----:B------:R-:W-:-:S03]  /*0100*/  LOP3.LUT R4, R3, 0x7fffffff, RZ, 0xc0, !PT ;  /* 0x7fffffff03047812 */ /* 0x000fc600078ec0ff */
[----:B------:R-:W-:Y:S02]  /*0110*/  IMAD.MOV.U32 R5, RZ, RZ, R0 ;  /* 0x000000ffff057224 */ /* 0x000fe400078e0000 */
[----:B------:R-:W-:Y:S01]  /*0120*/  IMAD.MOV.U32 R3, RZ, RZ, R4 ;  /* 0x000000ffff037224 */ /* 0x000fe200078e0004 */
[----:B-1----:R-:W-:Y:S02]  /*0130*/  UIADD3 UR6, UP0, UPT, UR6, 0x20, URZ ;  /* 0x0000002006067890 */ /* 0x002fe4000ff1e0ff */
[----:B------:R-:W-:Y:S02]  /*0140*/  UIADD3 UR4, UP1, UPT, UR4, 0x40, URZ ;  /* 0x0000004004047890 */ /* 0x000fe4000ff3e0ff */
[----:B------:R-:W-:Y:S02]  /*0150*/  UIADD3.X UR7, UPT, UPT, URZ, UR7, URZ, UP0, !UPT ;  /* 0x00000007ff077290 */ /* 0x000fe400087fe4ff */
[----:B------:R-:W-:Y:S01]  /*0160*/  UIADD3.X UR5, UPT, UPT, URZ, UR5, URZ, UP1, !UPT ;  /* 0x00000005ff057290 */ /* 0x000fe20008ffe4ff */
[----:B------:R-:W-:-:S02]  /*0170*/  IMAD.U32 R10, RZ, RZ, UR6 ;  /* 0x00000006ff0a7e24 */ /* 0x000fc4000f8e00ff */
[----:B------:R-:W-:Y:S02]  /*0180*/  IMAD.U32 R12, RZ, RZ, UR4 ;  /* 0x00000004ff0c7e24 */ /* 0x000fe4000f8e00ff */
[----:B------:R-:W-:Y:S02]  /*0190*/  IMAD.U32 R11, RZ, RZ, UR7 ;  /* 0x00000007ff0b7e24 */ /* 0x000fe4000f8e00ff */
[----:B------:R-:W-:-:S07]  /*01a0*/  IMAD.U32 R13, RZ, RZ, UR5 ;  /* 0x00000005ff0d7e24 */ /* 0x000fce000f8e00ff */
.L_x_67:
[----:B------:R-:W-:Y:S02]  /*01b0*/  IMAD.MOV.U32 R6, RZ, RZ, R10 ;  /* 0x000000ffff067224 */ /* 0x000fe400078e000a */
[----:B------:R-:W-:-:S05]  /*01c0*/  IMAD.MOV.U32 R7, RZ, RZ, R11 ;  /* 0x000000ffff077224 */ /* 0x000fca00078e000b */
[----:B0-2---:R-:W2:Y:S01]  /*01d0*/  LDG.E R10, desc[UR8][R6.64+-0x20] ;  /* 0xffffe008060a7981 */ /* 0x005ea2000c1e1900 */
[----:B------:R-:W-:Y:S02]  /*01e0*/  IMAD.MOV.U32 R8, RZ, RZ, R12 ;  /* 0x000000ffff087224 */ /* 0x000fe400078e000c */
[----:B------:R-:W-:Y:S01]  /*01f0*/  IMAD.MOV.U32 R9, RZ, RZ, R13 ;  /* 0x000000ffff097224 */ /* 0x000fe200078e000d */
[----:B--2---:R-:W0:Y:S04]  /*0200*/  F2F.F64.F32 R10, R10 ;  /* 0x0000000a000a7310 */ /* 0x004e280000201800 */
[----:B0-----:R0:W-:Y:S04]  /*0210*/  STG.E.64 desc[UR8][R8.64+-0x40], R10 ;  /* 0xffffc00a08007986 */ /* 0x0011e8000c101b08 */
[----:B------:R-:W2:Y:S02]  /*0220*/  LDG.E R12, desc[UR8][R6.64+-0x1c] ;  /* 0xffffe408060c7981 */ /* 0x000ea4000c1e1900 */
[----:B--2---:R-:W1:Y:S02]  /*0230*/  F2F.F64.F32 R12, R12 ;  /* 0x0000000c000c7310 */ /* 0x004e640000201800 */
[----:B-1----:R1:W-:Y:S04]  /*0240*/  STG.E.64 desc[UR8][R8.64+-0x38], R12 ;  /* 0xffffc80c08007986 */ /* 0x0023e8000c101b08 */
[----:B------:R-:W2:Y:S02]  /*0250*/  LDG.E R14, desc[UR8][R6.64+-0x18] ;  /* 0xffffe808060e7981 */ /* 0x000ea4000c1e1900 */
[----:B--2---:R-:W2:Y:S02]  /*0260*/  F2F.F64.F32 R14, R14 ;  /* 0x0000000e000e7310 */ /* 0x004ea40000201800 */
[----:B--2---:R2:W-:Y:S04]  /*0270*/  STG.E.64 desc[UR8][R8.64+-0x30], R14 ;  /* 0xffffd00e08007986 */ /* 0x0045e8000c101b08 */
[----:B------:R-:W3:Y:S02]  /*0280*/  LDG.E R16, desc[UR8][R6.64+-0x14] ;  /* 0xffffec0806107981 */ /* 0x000ee4000c1e1900 */
[----:B---3--:R-:W3:Y:S02]  /*0290*/  F2F.F64.F32 R16, R16 ;  /* 0x0000001000107310 */ /* 0x008ee40000201800 */
[----:B---3--:R3:W-:Y:S04]  /*02a0*/  STG.E.64 desc[UR8][R8.64+-0x28], R16 ;  /* 0xffffd81008007986 */ /* 0x0087e8000c101b08 */
[----:B------:R-:W0:Y:S02]  /*02b0*/  LDG.E R19, desc[UR8][R6.64+-0x10] ;  /* 0xfffff00806137981 */ /* 0x000e24000c1e1900 */
[----:B0-----:R-:W0:Y:S02]  /*02c0*/  F2F.F64.F32 R10, R19 ;  /* 0x00000013000a7310 */ /* 0x001e240000201800 */
[----:B0-----:R0:W-:Y:S04]  /*02d0*/  STG.E.64 desc[UR8][R8.64+-0x20], R10 ;  /* 0xffffe00a08007986 */ /* 0x0011e8000c101b08 */
[----:B------:R-:W1:Y:S02]  /*02e0*/  LDG.E R20, desc[UR8][R6.64+-0xc] ;  /* 0xfffff40806147981 */ /* 0x000e64000c1e1900 */
[----:B-1----:R-:W1:Y:S02]  /*02f0*/  F2F.F64.F32 R12, R20 ;  /* 0x00000014000c7310 */ /* 0x002e640000201800 */
        /* <DEDUP_REMOVED lines=18> */
[----:B---3--:R-:W-:Y:S04]  /*0420*/  STG.E.64 desc[UR8][R8.64+0x18], R16 ;  /* 0x0000181008007986 */ /* 0x008fe8000c101b08 */
        /* <DEDUP_REMOVED lines=9> */
[----:B------:R-:W3:Y:S01]  /*04c0*/  LDG.E R22, desc[UR8][R6.64+0x1c] ;  /* 0x00001c0806167981 */ /* 0x000ee2000c1e1900 */
[----:B------:R-:W-:-:S02]  /*04d0*/  IADD3 R5, P1, PT, R5, -0x10, RZ ;  /* 0xfffffff005057810 */ /* 0x000fc40007f3e0ff */
[----:B0-----:R-:W-:Y:S02]  /*04e0*/  IADD3 R10, P2, PT, R6, 0x40, RZ ;  /* 0x00000040060a7810 */ /* 0x001fe40007f5e0ff */
[----:B------:R-:W-:Y:S02]  /*04f0*/  IADD3.X R3, PT, PT, R3, -0x1, RZ, P1, !PT ;  /* 0xffffffff03037810 */ /* 0x000fe40000ffe4ff */
[----:B------:R-:W-:Y:S01]  /*0500*/  ISETP.NE.U32.AND P1, PT, R5, RZ, PT ;  /* 0x000000ff0500720c */ /* 0x000fe20003f25070 */
[----:B------:R-:W-:Y:S01]  /*0510*/  IMAD.X R11, RZ, RZ, R7, P2 ;  /* 0x000000ffff0b7224 */ /* 0x000fe200010e0607 */
[----:B-1----:R-:W-:Y:S02]  /*0520*/  IADD3 R12, P3, PT, R8, 0x80, RZ ;  /* 0x00000080080c7810 */ /* 0x002fe40007f7e0ff */
[----:B------:R-:W-:-:S03]  /*0530*/  ISETP.NE.AND.EX P1, PT, R3, RZ, PT, P1 ;  /* 0x000000ff0300720c */ /* 0x000fc60003f25310 */
[----:B------:R-:W-:Y:S01]  /*0540*/  IMAD.X R13, RZ, RZ, R9, P3 ;  /* 0x000000ffff0d7224 */ /* 0x000fe200018e0609 */
[----:B---3--:R-:W0:Y:S02]  /*0550*/  F2F.F64.F32 R16, R22 ;  /* 0x0000001600107310 */ /* 0x008e240000201800 */
[----:B0-----:R2:W-:Y:S07]  /*0560*/  STG.E.64 desc[UR8][R8.64+0x38], R16 ;  /* 0x0000381008007986 */ /* 0x0015ee000c101b08 */
[----:B------:R-:W-:Y:S05]  /*0570*/  @P1 BRA `(.L_x_67) ;  /* 0xfffffffc000c1947 */ /* 0x000fea000383ffff */
.L_x_66:
[----:B0-----:R-:W-:Y:S05]  /*0580*/  @!P0 EXIT ;  /* 0x000000000000894d */ /* 0x001fea0003800000 */
[----:B------:R-:W-:Y:S02]  /*0590*/  ISETP.GE.U32.AND P1, PT, R18, 0x8, PT ;  /* 0x000000081200780c */ /* 0x000fe40003f26070 */
[----:B------:R-:W-:Y:S02]  /*05a0*/  LOP3.LUT R3, R2, 0x7, RZ, 0xc0, !PT ;  /* 0x0000000702037812 */ /* 0x000fe400078ec0ff */
[----:B------:R-:W-:Y:S02]  /*05b0*/  ISETP.GE.U32.AND.EX P1, PT, RZ, RZ, PT, P1 ;  /* 0x000000ffff00720c */ /* 0x000fe40003f26110 */
[----:B------:R-:W-:-:S04]  /*05c0*/  ISETP.NE.U32.AND P0, PT, R3, RZ, PT ;  /* 0x000000ff0300720c */ /* 0x000fc80003f05070 */
[----:B------:R-:W-:-:S07]  /*05d0*/  ISETP.NE.AND.EX P0, PT, RZ, RZ, PT, P0 ;  /* 0x000000ffff00720c */ /* 0x000fce0003f05300 */
[----:B------:R-:W-:Y:S06]  /*05e0*/  @!P1 BRA `(.L_x_68) ;  /* 0x0000000000809947 */ /* 0x000fec0003800000 */
[----:B--2---:R-:W0:Y:S08]  /*05f0*/  LDC.64 R8, c[0x0][0x388] ;  /* 0x0000e200ff087b82 */ /* 0x004e300000000a00 */
[----:B------:R-:W1:Y:S01]  /*0600*/  LDC.64 R6, c[0x0][0x380] ;  /* 0x0000e000ff067b82 */ /* 0x000e620000000a00 */
[----:B0-----:R-:W-:-:S04]  /*0610*/  LEA R8, P1, R0, R8, 0x2 ;  /* 0x0000000800087211 */ /* 0x001fc800078210ff */
[----:B------:R-:W-:-:S05]  /*0620*/  LEA.HI.X R9, R0, R9, R4, 0x2, P1 ;  /* 0x0000000900097211 */ /* 0x000fca00008f1404 */
[----:B------:R-:W2:Y:S01]  /*0630*/  LDG.E R10, desc[UR8][R8.64] ;  /* 0x00000008080a7981 */ /* 0x000ea2000c1e1900 */
[----:B-1----:R-:W-:-:S04]  /*0640*/  LEA R6, P1, R0, R6, 0x3 ;  /* 0x0000000600067211 */ /* 0x002fc800078218ff */
[C---:B------:R-:W-:Y:S01]  /*0650*/  LEA.HI.X R7, R0.reuse, R7, R4, 0x3, P1 ;  /* 0x0000000700077211 */ /* 0x040fe200008f1c04 */
        /* <DEDUP_REMOVED lines=18> */
[----:B--2---:R-:W1:Y:S02]  /*0780*/  F2F.F64.F32 R14, R19 ;  /* 0x00000013000e7310 */ /* 0x004e640000201800 */
[----:B-1----:R0:W-:Y:S04]  /*0790*/  STG.E.64 desc[UR8][R6.64+0x30], R14 ;  /* 0x0000300e06007986 */ /* 0x0021e8000c101b08 */
[----:B------:R-:W3:Y:S01]  /*07a0*/  LDG.E R20, desc[UR8][R8.64+0x1c] ;  /* 0x00001c0808147981 */ /* 0x000ee2000c1e1900 */
[----:B------:R-:W-:-:S05]  /*07b0*/  IADD3 R0, P1, PT, R0, 0x8, RZ ;  /* 0x0000000800007810 */ /* 0x000fca0007f3e0ff */
[----:B------:R-:W-:Y:S01]  /*07c0*/  IMAD.X R4, RZ, RZ, R4, P1 ;  /* 0x000000ffff047224 */ /* 0x000fe200008e0604 */
[----:B---3--:R-:W1:Y:S02]  /*07d0*/  F2F.F64.F32 R16, R20 ;  /* 0x0000001400107310 */ /* 0x008e640000201800 */
[----:B-1----:R0:W-:Y:S05]  /*07e0*/  STG.E.64 desc[UR8][R6.64+0x38], R16 ;  /* 0x0000381006007986 */ /* 0x0021ea000c101b08 */
.L_x_68:
[----:B------:R-:W-:Y:S05]  /*07f0*/  @!P0 EXIT ;  /* 0x000000000000894d */ /* 0x000fea0003800000 */
[----:B------:R-:W-:Y:S01]  /*0800*/  ISETP.GE.U32.AND P1, PT, R3, 0x4, PT ;  /* 0x000000040300780c */ /* 0x000fe20003f26070 */
[----:B------:R-:W-:Y:S01]  /*0810*/  IMAD.MOV.U32 R3, RZ, RZ, RZ ;  /* 0x000000ffff037224 */ /* 0x000fe200078e00ff */
[----:B------:R-:W-:Y:S02]  /*0820*/  LOP3.LUT R2, R2, 0x3, RZ, 0xc0, !PT ;  /* 0x0000000302027812 */ /* 0x000fe400078ec0ff */
[----:B------:R-:W-:Y:S02]  /*0830*/  ISETP.GE.U32.AND.EX P1, PT, RZ, RZ, PT, P1 ;  /* 0x000000ffff00720c */ /* 0x000fe40003f26110 */
[----:B------:R-:W-:-:S04]  /*0840*/  ISETP.NE.U32.AND P0, PT, R2, RZ, PT ;  /* 0x000000ff0200720c */ /* 0x000fc80003f05070 */
[----:B------:R-:W-:-:S07]  /*0850*/  ISETP.NE.AND.EX P0, PT, R3, RZ, PT, P0 ;  /* 0x000000ff0300720c */ /* 0x000fce0003f05300 */
[----:B------:R-:W-:Y:S06]  /*0860*/  @!P1 BRA `(.L_x_69) ;  /* 0x0000000000509947 */ /* 0x000fec0003800000 */
[----:B0-2---:R-:W0:Y:S08]  /*0870*/  LDC.64 R14, c[0x0][0x388] ;  /* 0x0000e200ff0e7b82 */ /* 0x005e300000000a00 */
        /* <DEDUP_REMOVED lines=9> */
[----:B--2---:R-:W0:Y:S02]  /*0910*/  F2F.F64.F32 R8, R8 ;  /* 0x0000000800087310 */ /* 0x004e240000201800 */
[----:B0-----:R1:W-:Y:S04]  /*0920*/  STG.E.64 desc[UR8][R16.64+0x8], R8 ;  /* 0x0000080810007986 */ /* 0x0013e8000c101b08 */
[----:B------:R-:W2:Y:S02]  /*0930*/  LDG.E R10, desc[UR8][R14.64+0x8] ;  /* 0x000008080e0a7981 */ /* 0x000ea4000c1e1900 */
[----:B--2---:R-:W0:Y:S02]  /*0940*/  F2F.F64.F32 R10, R10 ;  /* 0x0000000a000a7310 */ /* 0x004e240000201800 */
[----:B0-----:R1:W-:Y:S04]  /*0950*/  STG.E.64 desc[UR8][R16.64+0x10], R10 ;  /* 0x0000100a10007986 */ /* 0x0013e8000c101b08 */
[----:B------:R-:W2:Y:S01]  /*0960*/  LDG.E R12, desc[UR8][R14.64+0xc] ;  /* 0x00000c080e0c7981 */ /* 0x000ea2000c1e1900 */
[----:B------:R-:W-:-:S05]  /*0970*/  IADD3 R0, P1, PT, R0, 0x4, RZ ;  /* 0x0000000400007810 */ /* 0x000fca0007f3e0ff */
[----:B------:R-:W-:Y:S01]  /*0980*/  IMAD.X R4, RZ, RZ, R4, P1 ;  /* 0x000000ffff047224 */ /* 0x000fe200008e0604 */
[----:B--2---:R-:W0:Y:S02]  /*0990*/  F2F.F64.F32 R12, R12 ;  /* 0x0000000c000c7310 */ /* 0x004e240000201800 */
[----:B0-----:R1:W-:Y:S05]  /*09a0*/  STG.E.64 desc[UR8][R16.64+0x18], R12 ;  /* 0x0000180c10007986 */ /* 0x0013ea000c101b08 */
.L_x_69:
[----:B------:R-:W-:Y:S05]  /*09b0*/  @!P0 EXIT ;  /* 0x000000000000894d */ /* 0x000fea0003800000 */
[----:B01----:R-:W0:Y:S08]  /*09c0*/  LDC.64 R10, c[0x0][0x380] ;  /* 0x0000e000ff0a7b82 */ /* 0x003e300000000a00 */
[----:B--2---:R-:W1:Y:S01]  /*09d0*/  LDC.64 R8, c[0x0][0x388] ;  /* 0x0000e200ff087b82 */ /* 0x004e620000000a00 */
[----:B0-----:R-:W-:-:S04]  /*09e0*/  LEA R10, P0, R0, R10, 0x3 ;  /* 0x0000000a000a7211 */ /* 0x001fc800078018ff */
[C---:B------:R-:W-:Y:S02]  /*09f0*/  LEA.HI.X R11, R0.reuse, R11, R4, 0x3, P0 ;  /* 0x0000000b000b7211 */ /* 0x040fe400000f1c04 */
[----:B-1----:R-:W-:-:S04]  /*0a00*/  LEA R8, P1, R0, R8, 0x2 ;  /* 0x0000000800087211 */ /* 0x002fc800078210ff */
[----:B------:R-:W-:-:S09]  /*0a10*/  LEA.HI.X R9, R0, R9, R4, 0x2, P1 ;  /* 0x0000000900097211 */ /* 0x000fd200008f1404 */
.L_x_70:
[----:B0-----:R-:W-:Y:S02]  /*0a20*/  IMAD.MOV.U32 R6, RZ, RZ, R8 ;  /* 0x000000ffff067224 */ /* 0x001fe400078e0008 */
[----:B------:R-:W-:-:S05]  /*0a30*/  IMAD.MOV.U32 R7, RZ, RZ, R9 ;  /* 0x000000ffff077224 */ /* 0x000fca00078e0009 */
[----:B------:R0:W2:Y:S01]  /*0a40*/  LDG.E R4, desc[UR8][R6.64] ;  /* 0x0000000806047981 */ /* 0x0000a2000c1e1900 */
[----:B------:R-:W-:Y:S02]  /*0a50*/  IADD3 R2, P0, PT, R2, -0x1, RZ ;  /* 0xffffffff02027810 */ /* 0x000fe40007f1e0ff */
[----:B------:R-:W-:Y:S02]  /*0a60*/  IADD3 R8, P2, PT, R8, 0x4, RZ ;  /* 0x0000000408087810 */ /* 0x000fe40007f5e0ff */
[----:B------:R-:W-:Y:S02]  /*0a70*/  IADD3.X R3, PT, PT, R3, -0x1, RZ, P0, !PT ;  /* 0xffffffff03037810 */ /* 0x000fe400007fe4ff */
[----:B------:R-:W-:Y:S01]  /*0a80*/  ISETP.NE.U32.AND P0, PT, R2, RZ, PT ;  /* 0x000000ff0200720c */ /* 0x000fe20003f05070 */
[----:B------:R-:W-:Y:S02]  /*0a90*/  IMAD.X R9, RZ, RZ, R9, P2 ;  /* 0x000000ffff097224 */ /* 0x000fe400010e0609 */
[----:B0-----:R-:W-:Y:S01]  /*0aa0*/  IMAD.MOV.U32 R6, RZ, RZ, R10 ;  /* 0x000000ffff067224 */ /* 0x001fe200078e000a */
[----:B------:R-:W-:Y:S01]  /*0ab0*/  ISETP.NE.AND.EX P0, PT, R3, RZ, PT, P0 ;  /* 0x000000ff0300720c */ /* 0x000fe20003f05300 */
[----:B------:R-:W-:Y:S01]  /*0ac0*/  IMAD.MOV.U32 R7, RZ, RZ, R11 ;  /* 0x000000ffff077224 */ /* 0x000fe200078e000b */
[----:B------:R-:W-:-:S05]  /*0ad0*/  IADD3 R10, P1, PT, R10, 0x8, RZ ;  /* 0x000000080a0a7810 */ /* 0x000fca0007f3e0ff */
[----:B------:R-:W-:Y:S01]  /*0ae0*/  IMAD.X R11, RZ, RZ, R11, P1 ;  /* 0x000000ffff0b7224 */ /* 0x000fe200008e060b */
[----:B--2---:R-:W0:Y:S02]  /*0af0*/  F2F.F64.F32 R4, R4 ;  /* 0x0000000400047310 */ /* 0x004e240000201800 */
[----:B0-----:R0:W-:Y:S03]  /*0b00*/  STG.E.64 desc[UR8][R6.64], R4 ;  /* 0x0000000406007986 */ /* 0x0011e6000c101b08 */
[----:B------:R-:W-:Y:S05]  /*0b10*/  @P0 BRA `(.L_x_70) ;  /* 0xfffffffc00c00947 */ /* 0x000fea000383ffff */
[----:B------:R-:W-:Y:S05]  /*0b20*/  EXIT ;  /* 0x000000000000794d */ /* 0x000fea0003800000 */
.L_x_71:
        /* <DEDUP_REMOVED lines=13> */
.L_x_96:


//--------------------- .text._Z10kern16to32PfPK6__halfl --------------------------
	.section	.text._Z10kern16to32PfPK6__halfl,"ax",@progbits
	.align	128
.text._Z10kern16to32PfPK6__halfl:
        .type           _Z10kern16to32PfPK6__halfl,@function
        .size           _Z10kern16to32PfPK6__halfl,(.L_x_97 - _Z10kern16to32PfPK6__halfl)
        .other          _Z10kern16to32PfPK6__halfl,@"STO_CUDA_ENTRY STV_DEFAULT"
_Z10kern16to32PfPK6__halfl:
        /* <DEDUP_REMOVED lines=23> */
[----:B------:R-:W-:Y:S01]  /*0170*/  MOV R11, UR6 ;  /* 0x00000006000b7c02 */ /* 0x000fe20008000f00 */
[----:B------:R-:W-:-:S02]  /*0180*/  IMAD.U32 R10, RZ, RZ, UR4 ;  /* 0x00000004ff0a7e24 */ /* 0x000fc4000f8e00ff */
[----:B------:R-:W-:Y:S02]  /*0190*/  IMAD.U32 R14, RZ, RZ, UR7 ;  /* 0x00000007ff0e7e24 */ /* 0x000fe4000f8e00ff */
[----:B------:R-:W-:-:S07]  /*01a0*/  IMAD.U32 R13, RZ, RZ, UR5 ;  /* 0x00000005ff0d7e24 */ /* 0x000fce000f8e00ff */
.L_x_73:
[----:B------:R-:W-:Y:S01]  /*01b0*/  MOV R4, R11 ;  /* 0x0000000b00047202 */ /* 0x000fe20000000f00 */
[----:B------:R-:W-:-:S05]  /*01c0*/  IMAD.MOV.U32 R5, RZ, RZ, R14 ;  /* 0x000000ffff057224 */ /* 0x000fca00078e000e */
[----:B0-2---:R-:W2:Y:S01]  /*01d0*/  LDG.E.U16 R6, desc[UR8][R4.64+-0x10] ;  /* 0xfffff00804067981 */ /* 0x005ea2000c1e1500 */
[----:B------:R-:W-:Y:S02]  /*01e0*/  IMAD.MOV.U32 R7, RZ, RZ, R13 ;  /* 0x000000ffff077224 */ /* 0x000fe400078e000d */
[----:B--2---:R-:W-:Y:S02]  /*01f0*/  HADD2.F32 R11, -RZ, R6.H0_H0 ;  /* 0x20000006ff0b7230 */ /* 0x004fe40000004100 */
[----:B------:R-:W-:-:S05]  /*0200*/  IMAD.MOV.U32 R6, RZ, RZ, R10 ;  /* 0x000000ffff067224 */ /* 0x000fca00078e000a */
[----:B------:R0:W-:Y:S04]  /*0210*/  STG.E desc[UR8][R6.64+-0x20], R11 ;  /* 0xffffe00b06007986 */ /* 0x0001e8000c101908 */
[----:B------:R-:W2:Y:S02]  /*0220*/  LDG.E.U16 R10, desc[UR8][R4.64+-0xe] ;  /* 0xfffff208040a7981 */ /* 0x000ea4000c1e1500 */
[----:B--2---:R-:W-:-:S05]  /*0230*/  HADD2.F32 R13, -RZ, R10.H0_H0 ;  /* 0x2000000aff0d7230 */ /* 0x004fca0000004100 */
[----:B------:R1:W-:Y:S04]  /*0240*/  STG.E desc[UR8][R6.64+-0x1c], R13 ;  /* 0xffffe40d06007986 */ /* 0x0003e8000c101908 */
[----:B------:R-:W2:Y:S02]  /*0250*/  LDG.E.U16 R10, desc[UR8][R4.64+-0xc] ;  /* 0xfffff408040a7981 */ /* 0x000ea4000c1e1500 */
[----:B--2---:R-:W-:-:S05]  /*0260*/  HADD2.F32 R15, -RZ, R10.H0_H0 ;  /* 0x2000000aff0f7230 */ /* 0x004fca0000004100 */
[----:B------:R2:W-:Y:S04]  /*0270*/  STG.E desc[UR8][R6.64+-0x18], R15 ;  /* 0xffffe80f06007986 */ /* 0x0005e8000c101908 */
[----:B------:R-:W3:Y:S02]  /*0280*/  LDG.E.U16 R10, desc[UR8][R4.64+-0xa] ;  /* 0xfffff608040a7981 */ /* 0x000ee4000c1e1500 */
[----:B---3--:R-:W-:-:S05]  /*0290*/  HADD2.F32 R17, -RZ, R10.H0_H0 ;  /* 0x2000000aff117230 */ /* 0x008fca0000004100 */
[----:B------:R3:W-:Y:S04]  /*02a0*/  STG.E desc[UR8][R6.64+-0x14], R17 ;  /* 0xffffec1106007986 */ /* 0x0007e8000c101908 */
[----:B------:R-:W0:Y:S02]  /*02b0*/  LDG.E.U16 R10, desc[UR8][R4.64+-0x8] ;  /* 0xfffff808040a7981 */ /* 0x000e24000c1e1500 */
[----:B0-----:R-:W-:-:S05]  /*02c0*/  HADD2.F32 R11, -RZ, R10.H0_H0 ;  /* 0x2000000aff0b7230 */ /* 0x001fca0000004100 */
[----:B------:R0:W-:Y:S04]  /*02d0*/  STG.E desc[UR8][R6.64+-0x10], R11 ;  /* 0xfffff00b06007986 */ /* 0x0001e8000c101908 */
[----:B------:R-:W1:Y:S02]  /*02e0*/  LDG.E.U16 R10, desc[UR8][R4.64+-0x6] ;  /* 0xfffffa08040a7981 */ /* 0x000e64000c1e1500 */
[----:B-1----:R-:W-:-:S05]  /*02f0*/  HADD2.F32 R13, -RZ, R10.H0_H0 ;  /* 0x2000000aff0d7230 */ /* 0x002fca0000004100 */
        /* <DEDUP_REMOVED lines=18> */
[----:B------:R-:W-:Y:S04]  /*0420*/  STG.E desc[UR8][R6.64+0xc], R17 ;  /* 0x00000c1106007986 */ /* 0x000fe8000c101908 */
[----:B------:R-:W0:Y:S02]  /*0430*/  LDG.E.U16 R10, desc[UR8][R4.64+0x8] ;  /* 0x00000808040a7981 */ /* 0x000e24000c1e1500 */
[----:B0-----:R-:W-:-:S05]  /*0440*/  HADD2.F32 R11, -RZ, R10.H0_H0 ;  /* 0x2000000aff0b7230 */ /* 0x001fca0000004100 */
[----:B------:R0:W-:Y:S04]  /*0450*/  STG.E desc[UR8][R6.64+0x10], R11 ;  /* 0x0000100b06007986 */ /* 0x0001e8000c101908 */
[----:B------:R-:W1:Y:S02]  /*0460*/  LDG.E.U16 R10, desc[UR8][R4.64+0xa] ;  /* 0x00000a08040a7981 */ /* 0x000e64000c1e1500 */
[----:B-1----:R-:W-:-:S05]  /*0470*/  HADD2.F32 R13, -RZ, R10.H0_H0 ;  /* 0x2000000aff0d7230 */ /* 0x002fca0000004100 */
[----:B------:R1:W-:Y:S04]  /*0480*/  STG.E desc[UR8][R6.64+0x14], R13 ;  /* 0x0000140d06007986 */ /* 0x0003e8000c101908 */
[----:B------:R-:W2:Y:S01]  /*0490*/  LDG.E.U16 R10, desc[UR8][R4.64+0xc] ;  /* 0x00000c08040a7981 */ /* 0x000ea2000c1e1500 */
[----:B------:R-:W-:-:S04]  /*04a0*/  IADD3 R9, P1, PT, R9, -0x10, RZ ;  /* 0xfffffff009097810 */ /* 0x000fc80007f3e0ff */
[----:B------:R-:W-:Y:S01]  /*04b0*/  IADD3.X R3, PT, PT, R3, -0x1, RZ, P1, !PT ;  /* 0xffffffff03037810 */ /* 0x000fe20000ffe4ff */
[----:B--2---:R-:W-:-:S05]  /*04c0*/  HADD2.F32 R15, -RZ, R10.H0_H0 ;  /* 0x2000000aff0f7230 */ /* 0x004fca0000004100 */
[----:B------:R2:W-:Y:S04]  /*04d0*/  STG.E desc[UR8][R6.64+0x18], R15 ;  /* 0x0000180f06007986 */ /* 0x0005e8000c101908 */
[----:B------:R-:W3:Y:S01]  /*04e0*/  LDG.E.U16 R10, desc[UR8][R4.64+0xe] ;  /* 0x00000e08040a7981 */ /* 0x000ee2000c1e1500 */
[----:B------:R-:W-:Y:S02]  /*04f0*/  ISETP.NE.U32.AND P1, PT, R9, RZ, PT ;  /* 0x000000ff0900720c */ /* 0x000fe40003f25070 */
[----:B0-----:R-:W-:Y:S02]  /*0500*/  IADD3 R11, P2, PT, R4, 0x20, RZ ;  /* 0x00000020040b7810 */ /* 0x001fe40007f5e0ff */
[----:B------:R-:W-:Y:S02]  /*0510*/  ISETP.NE.AND.EX P1, PT, R3, RZ, PT, P1 ;  /* 0x000000ff0300720c */ /* 0x000fe40003f25310 */
[----:B------:R-:W-:Y:S01]  /*0520*/  IADD3.X R14, PT, PT, RZ, R5, RZ, P2, !PT ;  /* 0x00000005ff0e7210 */ /* 0x000fe200017fe4ff */
[----:B---3--:R-:W-:Y:S01]  /*0530*/  HADD2.F32 R17, -RZ, R10.H0_H0 ;  /* 0x2000000aff117230 */ /* 0x008fe20000004100 */
[----:B------:R-:W-:-:S04]  /*0540*/  IADD3 R10, P3, PT, R6, 0x40, RZ ;  /* 0x00000040060a7810 */ /* 0x000fc80007f7e0ff */
[----:B------:R2:W-:Y:S01]  /*0550*/  STG.E desc[UR8][R6.64+0x1c], R17 ;  /* 0x00001c1106007986 */ /* 0x0005e2000c101908 */
[----:B-1----:R-:W-:-:S04]  /*0560*/  IMAD.X R13, RZ, RZ, R7, P3 ;  /* 0x000000ffff0d7224 */ /* 0x002fc800018e0607 */
[----:B------:R-:W-:Y:S05]  /*0570*/  @P1 BRA `(.L_x_73) ;  /* 0xfffffffc000c1947 */ /* 0x000fea000383ffff */
.L_x_72:
        /* <DEDUP_REMOVED lines=11> */
[----:B------:R-:W2:Y:S01]  /*0630*/  LDG.E.U16 R3, desc[UR8][R6.64] ;  /* 0x0000000806037981 */ /* 0x000ea2000c1e1500 */
[----:B-1----:R-:W-:-:S04]  /*0640*/  LEA R4, P1, R0, R4, 0x2 ;  /* 0x0000000400047211 */ /* 0x002fc800078210ff */
[----:B------:R-:W-:Y:S01]  /*0650*/  LEA.HI.X R5, R0, R5, R8, 0x2, P1 ;  /* 0x0000000500057211 */ /* 0x000fe200008f1408 */
[----:B--2---:R-:W-:-:S05]  /*0660*/  HADD2.F32 R3, -RZ, R3.H0_H0 ;  /* 0x20000003ff037230 */ /* 0x004fca0000004100 */
        /* <DEDUP_REMOVED lines=19> */
[----:B------:R-:W3:Y:S01]  /*07a0*/  LDG.E.U16 R10, desc[UR8][R6.64+0xe] ;  /* 0x00000e08060a7981 */ /* 0x000ee2000c1e1500 */
[----:B------:R-:W-:-:S05]  /*07b0*/  IADD3 R0, P1, PT, R0, 0x8, RZ ;  /* 0x0000000800007810 */ /* 0x000fca0007f3e0ff */
[----:B------:R-:W-:Y:S02]  /*07c0*/  IMAD.X R8, RZ, RZ, R8, P1 ;  /* 0x000000ffff087224 */ /* 0x000fe400008e0608 */
[----:B---3--:R-:W-:-:S05]  /*07d0*/  HADD2.F32 R13, -RZ, R10.H0_H0 ;  /* 0x2000000aff0d7230 */ /* 0x008fca0000004100 */
[----:B------:R0:W-:Y:S02]  /*07e0*/  STG.E desc[UR8][R4.64+0x1c], R13 ;  /* 0x00001c0d04007986 */ /* 0x0001e4000c101908 */
.L_x_74:
[----:B------:R-:W-:Y:S05]  /*07f0*/  @!P0 EXIT ;  /* 0x000000000000894d */ /* 0x000fea0003800000 */
[----:B------:R-:W-:Y:S01]  /*0800*/  ISETP.GE.U32.AND P1, PT, R14, 0x4, PT ;  /* 0x000000040e00780c */ /* 0x000fe20003f26070 */
[----:B0-----:R-:W-:Y:S01]  /*0810*/  IMAD.MOV.U32 R3, RZ, RZ, RZ ;  /* 0x000000ffff037224 */ /* 0x001fe200078e00ff */
[----:B------:R-:W-:Y:S02]  /*0820*/  LOP3.LUT R2, R2, 0x3, RZ, 0xc0, !PT ;  /* 0x0000000302027812 */ /* 0x000fe400078ec0ff */
[----:B------:R-:W-:Y:S02]  /*0830*/  ISETP.GE.U32.AND.EX P1, PT, RZ, RZ, PT, P1 ;  /* 0x000000ffff00720c */ /* 0x000fe40003f26110 */
[----:B------:R-:W-:-:S04]  /*0840*/  ISETP.NE.U32.AND P0, PT, R2, RZ, PT ;  /* 0x000000ff0200720c */ /* 0x000fc80003f05070 */
[----:B------:R-:W-:-:S07]  /*0850*/  ISETP.NE.AND.EX P0, PT, R3, RZ, PT, P0 ;  /* 0x000000ff0300720c */ /* 0x000fce0003f05300 */
        /* <DEDUP_REMOVED lines=16> */
[----:B------:R-:W2:Y:S01]  /*0960*/  LDG.E.U16 R10, desc[UR8][R6.64+0x6] ;  /* 0x00000608060a7981 */ /* 0x000ea2000c1e1500 */
[----:B------:R-:W-:-:S04]  /*0970*/  IADD3 R0, P1, PT, R0, 0x4, RZ ;  /* 0x0000000400007810 */ /* 0x000fc80007f3e0ff */
[----:B------:R-:W-:Y:S01]  /*0980*/  IADD3.X R8, PT, PT, RZ, R8, RZ, P1, !PT ;  /* 0x00000008ff087210 */ /* 0x000fe20000ffe4ff */
[----:B--2---:R-:W-:-:S05]  /*0990*/  HADD2.F32 R15, -RZ, R10.H0_H0 ;  /* 0x2000000aff0f7230 */ /* 0x004fca0000004100 */
[----:B------:R0:W-:Y:S03]  /*09a0*/  STG.E desc[UR8][R4.64+0xc], R15 ;  /* 0x00000c0f04007986 */ /* 0x0001e6000c101908 */
.L_x_75:
[----:B------:R-:W-:Y:S05]  /*09b0*/  @!P0 EXIT ;  /* 0x000000000000894d */ /* 0x000fea0003800000 */
[----:B0-----:R-:W0:Y:S08]  /*09c0*/  LDC.64 R10, c[0x0][0x380] ;  /* 0x0000e000ff0a7b82 */ /* 0x001e300000000a00 */
[----:B--2---:R-:W1:Y:S01]  /*09d0*/  LDC.64 R6, c[0x0][0x388] ;  /* 0x0000e200ff067b82 */ /* 0x004e620000000a00 */
[----:B0-----:R-:W-:-:S04]  /*09e0*/  LEA R10, P0, R0, R10, 0x2 ;  /* 0x0000000a000a7211 */ /* 0x001fc800078010ff */
[C---:B------:R-:W-:Y:S02]  /*09f0*/  LEA.HI.X R11, R0.reuse, R11, R8, 0x2, P0 ;  /* 0x0000000b000b7211 */ /* 0x040fe400000f1408 */
[----:B-1----:R-:W-:-:S04]  /*0a00*/  LEA R6, P1, R0, R6, 0x1 ;  /* 0x0000000600067211 */ /* 0x002fc800078208ff */
[----:B------:R-:W-:-:S09]  /*0a10*/  LEA.HI.X R9, R0, R7, R8, 0x1, P1 ;  /* 0x0000000700097211 */ /* 0x000fd200008f0c08 */
.L_x_76:
[----:B0-----:R-:W-:Y:S02]  /*0a20*/  IMAD.MOV.U32 R4, RZ, RZ, R6 ;  /* 0x000000ffff047224 */ /* 0x001fe400078e0006 */
[----:B------:R-:W-:-:S05]  /*0a30*/  IMAD.MOV.U32 R5, RZ, RZ, R9 ;  /* 0x000000ffff057224 */ /* 0x000fca00078e0009 */
[----:B------:R0:W2:Y:S01]  /*0a40*/  LDG.E.U16 R0, desc[UR8][R4.64] ;  /* 0x0000000804007981 */ /* 0x0000a2000c1e1500 */
[----:B------:R-:W-:Y:S02]  /*0a50*/  IADD3 R2, P0, PT, R2, -0x1, RZ ;  /* 0xffffffff02027810 */ /* 0x000fe40007f1e0ff */
[----:B------:R-:W-:Y:S02]  /*0a60*/  IADD3 R6, P2, PT, R6, 0x2, RZ ;  /* 0x0000000206067810 */ /* 0x000fe40007f5e0ff */
[----:B------:R-:W-:Y:S02]  /*0a70*/  IADD3.X R3, PT, PT, R3, -0x1, RZ, P0, !PT ;  /* 0xffffffff03037810 */ /* 0x000fe400007fe4ff */
[----:B------:R-:W-:Y:S01]  /*0a80*/  ISETP.NE.U32.AND P0, PT, R2, RZ, PT ;  /* 0x000000ff0200720c */ /* 0x000fe20003f05070 */
[----:B------:R-:W-:Y:S02]  /*0a90*/  IMAD.X R9, RZ, RZ, R9, P2 ;  /* 0x000000ffff097224 */ /* 0x000fe400010e0609 */
[----:B0-----:R-:W-:Y:S01]  /*0aa0*/  IMAD.MOV.U32 R4, RZ, RZ, R10 ;  /* 0x000000ffff047224 */ /* 0x001fe200078e000a */
[----:B------:R-:W-:-:S02]  /*0ab0*/  ISETP.NE.AND.EX P0, PT, R3, RZ, PT, P0 ;  /* 0x000000ff0300720c */ /* 0x000fc40003f05300 */
[----:B------:R-:W-:Y:S02]  /*0ac0*/  MOV R5, R11 ;  /* 0x0000000b00057202 */ /* 0x000fe40000000f00 */
[----:B------:R-:W-:-:S05]  /*0ad0*/  IADD3 R10, P1, PT, R10, 0x4, RZ ;  /* 0x000000040a0a7810 */ /* 0x000fca0007f3e0ff */
[----:B------:R-:W-:Y:S02]  /*0ae0*/  IMAD.X R11, RZ, RZ, R11, P1 ;  /* 0x000000ffff0b7224 */ /* 0x000fe400008e060b */
[----:B--2---:R-:W-:-:S05]  /*0af0*/  HADD2.F32 R7, -RZ, R0.H0_H0 ;  /* 0x20000000ff077230 */ /* 0x004fca0000004100 */
[----:B------:R0:W-:Y:S01]  /*0b00*/  STG.E desc[UR8][R4.64], R7 ;  /* 0x0000000704007986 */ /* 0x0001e2000c101908 */
[----:B------:R-:W-:Y:S05]  /*0b10*/  @P0 BRA `(.L_x_76) ;  /* 0xfffffffc00c00947 */ /* 0x000fea000383ffff */
[----:B------:R-:W-:Y:S05]  /*0b20*/  EXIT ;  /* 0x000000000000794d */ /* 0x000fea0003800000 */
.L_x_77:
        /* <DEDUP_REMOVED lines=13> */
.L_x_97:


//--------------------- .text._Z10kern32to16P6__halfPKfl --------------------------
	.section	.text._Z10kern32to16P6__halfPKfl,"ax",@progbits
	.align	128
.text._Z10kern32to16P6__halfPKfl:
        .type           _Z10kern32to16P6__halfPKfl,@function
        .size           _Z10kern32to16P6__halfPKfl,(.L_x_98 - _Z10kern32to16P6__halfPKfl)
        .other          _Z10kern32to16P6__halfPKfl,@"STO_CUDA_ENTRY STV_DEFAULT"
_Z10kern32to16P6__halfPKfl:
        /* <DEDUP_REMOVED lines=27> */
.L_x_79:
[----:B0-2---:R-:W2:Y:S01]  /*01b0*/  LDG.E R8, desc[UR8][R4.64+-0x20] ;  /* 0xffffe00804087981 */ /* 0x005ea2000c1e1900 */
[----:B------:R-:W-:Y:S01]  /*01c0*/  IMAD.MOV.U32 R9, RZ, RZ, R13 ;  /* 0x000000ffff097224 */ /* 0x000fe200078e000d */
[----:B--2---:R-:W-:-:S04]  /*01d0*/  F2FP.F16.F32.PACK_AB R8, RZ, R8 ;  /* 0x00000008ff08723e */ /* 0x004fc800000000ff */
[----:B------:R-:W-:Y:S01]  /*01e0*/  PRMT R12, R8, 0x7610, R12 ;  /* 0x00007610080c7816 */ /* 0x000fe2000000000c */
[----:B------:R-:W-:-:S05]  /*01f0*/  IMAD.MOV.U32 R8, RZ, RZ, R10 ;  /* 0x000000ffff087224 */ /* 0x000fca00078e000a */
[----:B------:R0:W-:Y:S04]  /*0200*/  STG.E.U16 desc[UR8][R8.64+-0x10], R12 ;  /* 0xfffff00c08007986 */ /* 0x0001e8000c101508 */
[----:B------:R-:W2:Y:S02]  /*0210*/  LDG.E R10, desc[UR8][R4.64+-0x1c] ;  /* 0xffffe408040a7981 */ /* 0x000ea4000c1e1900 */
[----:B--2---:R-:W-:-:S04]  /*0220*/  F2FP.F16.F32.PACK_AB R10, RZ, R10 ;  /* 0x0000000aff0a723e */ /* 0x004fc800000000ff */
[----:B------:R-:W-:-:S05]  /*0230*/  PRMT R13, R10, 0x7610, R13 ;  /* 0x000076100a0d7816 */ /* 0x000fca000000000d */
[----:B------:R1:W-:Y:S04]  /*0240*/  STG.E.U16 desc[UR8][R8.64+-0xe], R13 ;  /* 0xfffff20d08007986 */ /* 0x0003e8000c101508 */
[----:B------:R-:W2:Y:S02]  /*0250*/  LDG.E R10, desc[UR8][R4.64+-0x18] ;  /* 0xffffe808040a7981 */ /* 0x000ea4000c1e1900 */
[----:B--2---:R-:W-:-:S04]  /*0260*/  F2FP.F16.F32.PACK_AB R10, RZ, R10 ;  /* 0x0000000aff0a723e */ /* 0x004fc800000000ff */
[----:B------:R-:W-:-:S05]  /*0270*/  PRMT R14, R10, 0x7610, R14 ;  /* 0x000076100a0e7816 */ /* 0x000fca000000000e */
[----:B------:R2:W-:Y:S04]  /*0280*/  STG.E.U16 desc[UR8][R8.64+-0xc], R14 ;  /* 0xfffff40e08007986 */ /* 0x0005e8000c101508 */
[----:B------:R-:W3:Y:S02]  /*0290*/  LDG.E R10, desc[UR8][R4.64+-0x14] ;  /* 0xffffec08040a7981 */ /* 0x000ee4000c1e1900 */
[----:B---3--:R-:W-:-:S04]  /*02a0*/  F2FP.F16.F32.PACK_AB R10, RZ, R10 ;  /* 0x0000000aff0a723e */ /* 0x008fc800000000ff */
[----:B0-----:R-:W-:-:S05]  /*02b0*/  PRMT R12, R10, 0x7610, R12 ;  /* 0x000076100a0c7816 */ /* 0x001fca000000000c */
[----:B------:R0:W-:Y:S04]  /*02c0*/  STG.E.U16 desc[UR8][R8.64+-0xa], R12 ;  /* 0xfffff60c08007986 */ /* 0x0001e8000c101508 */
[----:B------:R-:W3:Y:S02]  /*02d0*/  LDG.E R10, desc[UR8][R4.64+-0x10] ;  /* 0xfffff008040a7981 */ /* 0x000ee4000c1e1900 */
[----:B---3--:R-:W-:-:S04]  /*02e0*/  F2FP.F16.F32.PACK_AB R10, RZ, R10 ;  /* 0x0000000aff0a723e */ /* 0x008fc800000000ff */
[----:B-1----:R-:W-:-:S05]  /*02f0*/  PRMT R13, R10, 0x7610, R13 ;  /* 0x000076100a0d7816 */ /* 0x002fca000000000d */
[----:B------:R1:W-:Y:S04]  /*0300*/  STG.E.U16 desc[UR8][R8.64+-0x8], R13 ;  /* 0xfffff80d08007986 */ /* 0x0003e8000c101508 */
[----:B------:R-:W3:Y:S02]  /*0310*/  LDG.E R10, desc[UR8][R4.64+-0xc] ;  /* 0xfffff408040a7981 */ /* 0x000ee4000c1e1900 */
[----:B---3--:R-:W-:-:S04]  /*0320*/  F2FP.F16.F32.PACK_AB R10, RZ, R10 ;  /* 0x0000000aff0a723e */ /* 0x008fc800000000ff */
[----:B--2---:R-:W-:-:S05]  /*0330*/  PRMT R14, R10, 0x7610, R14 ;  /* 0x000076100a0e7816 */ /* 0x004fca000000000e */
        /* <DEDUP_REMOVED lines=33> */
[----:B------:R-:W3:Y:S01]  /*0550*/  LDG.E R10, desc[UR8][R4.64+0x18] ;  /* 0x00001808040a7981 */ /* 0x000ee2000c1e1900 */
[----:B------:R-:W-:Y:S02]  /*0560*/  IADD3 R7, P1, PT, R7, -0x10, RZ ;  /* 0xfffffff007077810 */ /* 0x000fe40007f3e0ff */
[----:B---3--:R-:W-:-:S04]  /*0570*/  F2FP.F16.F32.PACK_AB R10, RZ, R10 ;  /* 0x0000000aff0a723e */ /* 0x008fc800000000ff */
[----:B--2---:R-:W-:-:S05]  /*0580*/  PRMT R14, R10, 0x7610, R14 ;  /* 0x000076100a0e7816 */ /* 0x004fca000000000e */
[----:B------:R2:W-:Y:S04]  /*0590*/  STG.E.U16 desc[UR8][R8.64+0xc], R14 ;  /* 0x00000c0e08007986 */ /* 0x0005e8000c101508 */
[----:B------:R3:W4:Y:S01]  /*05a0*/  LDG.E R10, desc[UR8][R4.64+0x1c] ;  /* 0x00001c08040a7981 */ /* 0x000722000c1e1900 */
[----:B------:R-:W-:Y:S02]  /*05b0*/  IADD3.X R3, PT, PT, R3, -0x1, RZ, P1, !PT ;  /* 0xffffffff03037810 */ /* 0x000fe40000ffe4ff */
[----:B------:R-:W-:-:S04]  /*05c0*/  ISETP.NE.U32.AND P1, PT, R7, RZ, PT ;  /* 0x000000ff0700720c */ /* 0x000fc80003f25070 */
[----:B------:R-:W-:Y:S02]  /*05d0*/  ISETP.NE.AND.EX P1, PT, R3, RZ, PT, P1 ;  /* 0x000000ff0300720c */ /* 0x000fe40003f25310 */
[----:B---3--:R-:W-:-:S05]  /*05e0*/  IADD3 R4, P2, PT, R4, 0x40, RZ ;  /* 0x0000004004047810 */ /* 0x008fca0007f5e0ff */
[----:B------:R-:W-:Y:S01]  /*05f0*/  IMAD.X R5, RZ, RZ, R5, P2 ;  /* 0x000000ffff057224 */ /* 0x000fe200010e0605 */
[----:B----4-:R-:W-:-:S04]  /*0600*/  F2FP.F16.F32.PACK_AB R10, RZ, R10 ;  /* 0x0000000aff0a723e */ /* 0x010fc800000000ff */
[----:B0-----:R-:W-:Y:S02]  /*0610*/  PRMT R12, R10, 0x7610, R12 ;  /* 0x000076100a0c7816 */ /* 0x001fe4000000000c */
[----:B------:R-:W-:-:S03]  /*0620*/  IADD3 R10, P3, PT, R8, 0x20, RZ ;  /* 0x00000020080a7810 */ /* 0x000fc60007f7e0ff */
[----:B------:R2:W-:Y:S02]  /*0630*/  STG.E.U16 desc[UR8][R8.64+0xe], R12 ;  /* 0x00000e0c08007986 */ /* 0x0005e4000c101508 */
[----:B-1----:R-:W-:Y:S01]  /*0640*/  IMAD.X R13, RZ, RZ, R9, P3 ;  /* 0x000000ffff0d7224 */ /* 0x002fe200018e0609 */
[----:B------:R-:W-:Y:S07]  /*0650*/  @P1 BRA `(.L_x_79) ;  /* 0xfffffff800d41947 */ /* 0x000fee000383ffff */
.L_x_78:
        /* <DEDUP_REMOVED lines=13> */
[----:B------:R-:W-:Y:S02]  /*0730*/  LEA.HI.X R5, R0, R5, R6, 0x1, P1 ;  /* 0x0000000500057211 */ /* 0x000fe400008f0c06 */
[----:B--2---:R-:W-:-:S04]  /*0740*/  F2FP.F16.F32.PACK_AB R3, RZ, R3 ;  /* 0x00000003ff03723e */ /* 0x004fc800000000ff */
[----:B------:R-:W-:-:S05]  /*0750*/  PRMT R10, R3, 0x7610, R10 ;  /* 0x00007610030a7816 */ /* 0x000fca000000000a */
        /* <DEDUP_REMOVED lines=21> */
[----:B------:R-:W2:Y:S02]  /*08b0*/  LDG.E R3, desc[UR8][R8.64+0x18] ;  /* 0x0000180808037981 */ /* 0x000ea4000c1e1900 */
[----:B--2---:R-:W-:-:S04]  /*08c0*/  F2FP.F16.F32.PACK_AB R3, RZ, R3 ;  /* 0x00000003ff03723e */ /* 0x004fc800000000ff */
[----:B0-----:R-:W-:-:S05]  /*08d0*/  PRMT R10, R3, 0x7610, R10 ;  /* 0x00007610030a7816 */ /* 0x001fca000000000a */
[----:B------:R1:W-:Y:S04]  /*08e0*/  STG.E.U16 desc[UR8][R4.64+0xc], R10 ;  /* 0x00000c0a04007986 */ /* 0x0003e8000c101508 */
[----:B------:R-:W2:Y:S01]  /*08f0*/  LDG.E R3, desc[UR8][R8.64+0x1c] ;  /* 0x00001c0808037981 */ /* 0x000ea2000c1e1900 */
[----:B------:R-:W-:-:S05]  /*0900*/  IADD3 R0, P1, PT, R0, 0x8, RZ ;  /* 0x0000000800007810 */ /* 0x000fca0007f3e0ff */
[----:B------:R-:W-:Y:S01]  /*0910*/  IMAD.X R6, RZ, RZ, R6, P1 ;  /* 0x000000ffff067224 */ /* 0x000fe200008e0606 */
[----:B--2---:R-:W-:-:S05]  /*0920*/  F2FP.F16.F32.PACK_AB R3, RZ, R3 ;  /* 0x00000003ff03723e */ /* 0x004fca00000000ff */
[----:B------:R1:W-:Y:S02]  /*0930*/  STG.E.U16 desc[UR8][R4.64+0xe], R3 ;  /* 0x00000e0304007986 */ /* 0x0003e4000c101508 */
.L_x_80:
[----:B------:R-:W-:Y:S05]  /*0940*/  @!P0 EXIT ;  /* 0x000000000000894d */ /* 0x000fea0003800000 */
[----:B------:R-:W-:Y:S01]  /*0950*/  ISETP.GE.U32.AND P1, PT, R7, 0x4, PT ;  /* 0x000000040700780c */ /* 0x000fe20003f26070 */
[----:B-1----:R-:W-:Y:S01]  /*0960*/  IMAD.MOV.U32 R3, RZ, RZ, RZ ;  /* 0x000000ffff037224 */ /* 0x002fe200078e00ff */
        /* <DEDUP_REMOVED lines=9> */
[----:B------:R-:W2:Y:S01]  /*0a00*/  LDG.E R5, desc[UR8][R8.64] ;  /* 0x0000000808057981 */ /* 0x000ea2000c1e1900 */
[C---:B-1----:R-:W-:Y:S02]  /*0a10*/  LEA R4, P1, R0.reuse, R10, 0x1 ;  /* 0x0000000a00047211 */ /* 0x042fe400078208ff */
[----:B--2---:R-:W-:Y:S02]  /*0a20*/  F2FP.F16.F32.PACK_AB R7, RZ, R5 ;  /* 0x00000005ff07723e */ /* 0x004fe400000000ff */
[----:B------:R-:W-:Y:S02]  /*0a30*/  LEA.HI.X R5, R0, R11, R6, 0x1, P1 ;  /* 0x0000000b00057211 */ /* 0x000fe400008f0c06 */
        /* <DEDUP_REMOVED lines=10> */
[----:B------:R-:W2:Y:S01]  /*0ae0*/  LDG.E R7, desc[UR8][R8.64+0xc] ;  /* 0x00000c0808077981 */ /* 0x000ea2000c1e1900 */
[----:B------:R-:W-:-:S05]  /*0af0*/  IADD3 R0, P1, PT, R0, 0x4, RZ ;  /* 0x0000000400007810 */ /* 0x000fca0007f3e0ff */
[----:B------:R-:W-:Y:S01]  /*0b00*/  IMAD.X R6, RZ, RZ, R6, P1 ;  /* 0x000000ffff067224 */ /* 0x000fe200008e0606 */
[----:B--2---:R-:W-:-:S05]  /*0b10*/  F2FP.F16.F32.PACK_AB R7, RZ, R7 ;  /* 0x00000007ff07723e */ /* 0x004fca00000000ff */
[----:B------:R0:W-:Y:S02]  /*0b20*/  STG.E.U16 desc[UR8][R4.64+0x6], R7 ;  /* 0x0000060704007986 */ /* 0x0001e4000c101508 */
.L_x_81:
[----:B------:R-:W-:Y:S05]  /*0b30*/  @!P0 EXIT ;  /* 0x000000000000894d */ /* 0x000fea0003800000 */
[----:B--2---:R-:W1:Y:S08]  /*0b40*/  LDC.64 R8, c[0x0][0x380] ;  /* 0x0000e000ff087b82 */ /* 0x004e700000000a00 */
[----:B0-----:R-:W0:Y:S01]  /*0b50*/  LDC.64 R4, c[0x0][0x388] ;  /* 0x0000e200ff047b82 */ /* 0x001e220000000a00 */
[----:B-1----:R-:W-:-:S04]  /*0b60*/  LEA R8, P0, R0, R8, 0x1 ;  /* 0x0000000800087211 */ /* 0x002fc800078008ff */
[C---:B------:R-:W-:Y:S02]  /*0b70*/  LEA.HI.X R9, R0.reuse, R9, R6, 0x1, P0 ;  /* 0x0000000900097211 */ /* 0x040fe400000f0c06 */
[----:B0-----:R-:W-:-:S04]  /*0b80*/  LEA R7, P1, R0, R4, 0x2 ;  /* 0x0000000400077211 */ /* 0x001fc800078210ff */
[----:B------:R-:W-:-:S09]  /*0b90*/  LEA.HI.X R6, R0, R5, R6, 0x2, P1 ;  /* 0x0000000500067211 */ /* 0x000fd200008f1406 */
.L_x_82:
        /* <DEDUP_REMOVED lines=13> */
[----:B--2---:R-:W-:-:S05]  /*0c70*/  F2FP.F16.F32.PACK_AB R0, RZ, R0 ;  /* 0x00000000ff00723e */ /* 0x004fca00000000ff */
[----:B------:R0:W-:Y:S01]  /*0c80*/  STG.E.U16 desc[UR8][R4.64], R0 ;  /* 0x0000000004007986 */ /* 0x0001e2000c101508 */
[----:B------:R-:W-:Y:S05]  /*0c90*/  @P0 BRA `(.L_x_82) ;  /* 0xfffffffc00c00947 */ /* 0x000fea000383ffff */
[----:B------:R-:W-:Y:S05]  /*0ca0*/  EXIT ;  /* 0x000000000000794d */ /* 0x000fea0003800000 */
.L_x_83:
        /* <DEDUP_REMOVED lines=13> */
.L_x_98:


//--------------------- .nv.shared.reserved.0     --------------------------
	.section	.nv.shared.reserved.0,"aw",@nobits
	.weak		__nv_reservedSMEM_offset_0_alias
	.size		__nv_reservedSMEM_offset_0_alias, 0, 64
	.other		__nv_reservedSMEM_offset_0_alias,@"STO_CUDA_RESERVED_SHARED STV_DEFAULT"
__nv_reservedSMEM_offset_0_alias:
	.zero		0
	.zero		64


//--------------------- .nv.global                --------------------------
	.section	.nv.global,"aw",@nobits
	.align	8
.nv.global:
	.type		d_froNorm,@object
	.size		d_froNorm,(.L_0 - d_froNorm)
d_froNorm:
	.zero		8
.L_0:


//--------------------- .nv.constant0._Z11kern64Add3IPdi --------------------------
	.section	.nv.constant0._Z11kern64Add3IPdi,"a",@progbits
	.sectionflags	@""
	.align	4
.nv.constant0._Z11kern64Add3IPdi:
	.zero		908


//--------------------- .nv.constant0._Z11kern32Add3IPfi --------------------------
	.section	.nv.constant0._Z11kern32Add3IPfi,"a",@progbits
	.sectionflags	@""
	.align	4
.nv.constant0._Z11kern32Add3IPfi:
	.zero		908


//--------------------- .nv.constant0._Z18kern64NormSubFromIPdi --------------------------
	.section	.nv.constant0._Z18kern64NormSubFromIPdi,"a",@progbits
	.sectionflags	@""
	.align	4
.nv.constant0._Z18kern64NormSubFromIPdi:
	.zero		908


//--------------------- .nv.constant0._Z18kern32NormSubFromIPfi --------------------------
	.section	.nv.constant0._Z18kern32NormSubFromIPfi,"a",@progbits
	.sectionflags	@""
	.align	4
.nv.constant0._Z18kern32NormSubFromIPfi:
	.zero		908


//--------------------- .nv.constant0._Z10kern64NormPKdl --------------------------
	.section	.nv.constant0._Z10kern64NormPKdl,"a",@progbits
	.sectionflags	@""
	.align	4
.nv.constant0._Z10kern64NormPKdl:
	.zero		912


//--------------------- .nv.constant0._Z10kern32NormPKfl --------------------------
	.section	.nv.constant0._Z10kern32NormPKfl,"a",@progbits
	.sectionflags	@""
	.align	4
.nv.constant0._Z10kern32NormPKfl:
	.zero		912


//--------------------- .nv.constant0._Z13kernSetDiag64Pddi --------------------------
	.section	.nv.constant0._Z13kernSetDiag64Pddi,"a",@progbits
	.sectionflags	@""
	.align	4
.nv.constant0._Z13kernSetDiag64Pddi:
	.zero		916


//--------------------- .nv.constant0._Z13kernSetDiag32Pfdi --------------------------
	.section	.nv.constant0._Z13kernSetDiag32Pfdi,"a",@progbits
	.sectionflags	@""
	.align	4
.nv.constant0._Z13kernSetDiag32Pfdi:
	.zero		916


//--------------------- .nv.constant0._Z10kern32to64PdPKfl --------------------------
	.section	.nv.constant0._Z10kern32to64PdPKfl,"a",@progbits
	.sectionflags	@""
	.align	4
.nv.constant0._Z10kern32to64PdPKfl:
	.zero		920


//--------------------- .nv.constant0._Z10kern16to32PfPK6__halfl --------------------------
	.section	.nv.constant0._Z10kern16to32PfPK6__halfl,"a",@progbits
	.sectionflags	@""
	.align	4
.nv.constant0._Z10kern16to32PfPK6__halfl:
	.zero		920


//--------------------- .nv.constant0._Z10kern32to16P6__halfPKfl --------------------------
	.section	.nv.constant0._Z10kern32to16P6__halfPKfl,"a",@progbits
	.sectionflags	@""
	.align	4
.nv.constant0._Z10kern32to16P6__halfPKfl:
	.zero		920


//--------------------- SYMBOLS --------------------------

	.type		.nv.reservedSmem.offset0,@object
	.size		.nv.reservedSmem.offset0,0x4
